def matmul_kernel(
    a_ptr,
    b_ptr,
    c_ptr,
    M,
    N,
    K,
    stride_am,
    stride_ak,
    stride_bk,
    stride_bn,
    stride_cm,
    stride_cn,
    BLOCK_M: tl.constexpr,
    BLOCK_N: tl.constexpr,
    BLOCK_K: tl.constexpr,
    GROUP_M: tl.constexpr,
):
    pid = tl.program_id(axis=0)
    num_pid_m = tl.cdiv(M, BLOCK_M)
    num_pid_n = tl.cdiv(N, BLOCK_N)
    num_pid_in_group = GROUP_M * num_pid_n
    group_id = pid // num_pid_in_group
    first_pid_m = group_id * GROUP_M
    group_size_m = min(num_pid_m - first_pid_m, GROUP_M)
    pid_m = first_pid_m + ((pid % num_pid_in_group) % group_size_m)
    pid_n = (pid % num_pid_in_group) // group_size_m

    offs_am = (pid_m * BLOCK_M + tl.arange(0, BLOCK_M)) % M
    offs_bn = (pid_n * BLOCK_N + tl.arange(0, BLOCK_N)) % N
    offs_k = tl.arange(0, BLOCK_K)
    a_ptrs = a_ptr + offs_am[:, None] * stride_am + offs_k[None, :] * stride_ak
    b_ptrs = b_ptr + offs_k[:, None] * stride_bk + offs_bn[None, :] * stride_bn

    acc = tl.zeros((BLOCK_M, BLOCK_N), dtype=tl.float32)
    for kk in range(0, tl.cdiv(K, BLOCK_K)):
        a = tl.load(a_ptrs, mask=offs_k[None, :] < K - kk * BLOCK_K, other=0.0)
        b = tl.load(b_ptrs, mask=offs_k[:, None] < K - kk * BLOCK_K, other=0.0)
        acc = tl.dot(a, b, acc)
        a_ptrs += BLOCK_K * stride_ak
        b_ptrs += BLOCK_K * stride_bk

    c = acc.to(c_ptr.dtype.element_ty)
    offs_cm = pid_m * BLOCK_M + tl.arange(0, BLOCK_M)
    offs_cn = pid_n * BLOCK_N + tl.arange(0, BLOCK_N)
    c_ptrs = c_ptr + offs_cm[:, None] * stride_cm + offs_cn[None, :] * stride_cn
    mask = (offs_cm[:, None] < M) & (offs_cn[None, :] < N)
    tl.store(c_ptrs, c, mask=mask)

# config = {"BLOCK_K": 32, "BLOCK_M": 256, "BLOCK_N": 128, "GROUP_M": 8, "arch": "sm_100", "dtype": "fp8e5m2", "num_ctas": 4, "num_stages": 3, "num_warps": 4}
# arch = sm_100


// ===== COMPILED SASS (sm_100a) =====

	.target	sm_100a

	.elftype	@"ET_EXEC"


//--------------------- .note.nv.tkinfo           --------------------------
	.section	.note.nv.tkinfo,"",@"SHT_NOTE"
	.sectionflags	@"SHF_NOTE_NV_TKINFO"
	.tkinfo
        /*0018*/ 	.word	0x00000081
        /*0030*/ 	.string	""
        /*0030*/ 	.string	"ptxas-blackwell"
        /*0030*/ 	.string	"Cuda compilation tools, release 12.9, V12.9.86"
        /*0030*/ 	.string	"Build cuda_12.9.r12.9/compiler.36037853_0"
        /*0030*/ 	.string	"-v  -suppress-debug-info  -lineinfo  -arch sm_100a "



//--------------------- .note.nv.cuver            --------------------------
	.section	.note.nv.cuver,"",@"SHT_NOTE"
	.sectionflags	@"SHF_NOTE_NV_CUVER"
        /*0018*/ 	.short	0x0001
        /*001a*/ 	.short	0x0064
        /*001c*/ 	.short	0x0001
        /*001e*/ 	.short	0x0000
        /*0020*/ 	.short	0x0001
        /*0022*/ 	.short	0x0000


//--------------------- .nv.info                  --------------------------
	.section	.nv.info,"",@"SHT_CUDA_INFO"
	.align	4


	//----- nvinfo : EIATTR_REGCOUNT
	.align		4
        /*0000*/ 	.byte	0x04, 0x2f
        /*0002*/ 	.short	(.L_4 - .L_3)
	.align		4
.L_3:
        /*0004*/ 	.word	index@(matmul_kernel)
        /*0008*/ 	.word	0x000000ee


	//----- nvinfo : EIATTR_FRAME_SIZE
	.align		4
.L_4:
        /*000c*/ 	.byte	0x04, 0x11
        /*000e*/ 	.short	(.L_6 - .L_5)
	.align		4
.L_5:
        /*0010*/ 	.word	index@($__internal_2_$__cuda_sm10x_tcgen05_guardrail_trap_unallocated_columns_being_dealloced)
        /*0014*/ 	.word	0x00000000


	//----- nvinfo : EIATTR_FRAME_SIZE
	.align		4
.L_6:
        /*0018*/ 	.byte	0x04, 0x11
        /*001a*/ 	.short	(.L_8 - .L_7)
	.align		4
.L_7:
        /*001c*/ 	.word	index@($__internal_1_$__cuda_sm10x_tcgen05_guardrail_trap_phase_invalid_during_alloc)
        /*0020*/ 	.word	0x00000000


	//----- nvinfo : EIATTR_FRAME_SIZE
	.align		4
.L_8:
        /*0024*/ 	.byte	0x04, 0x11
        /*0026*/ 	.short	(.L_10 - .L_9)
	.align		4
.L_9:
        /*0028*/ 	.word	index@($__internal_0_$__cuda_sm10x_tcgen05_guardrail_trap_col_being_dealloced_not_returned_by_alloc)
        /*002c*/ 	.word	0x00000000


	//----- nvinfo : EIATTR_FRAME_SIZE
	.align		4
.L_10:
        /*0030*/ 	.byte	0x04, 0x11
        /*0032*/ 	.short	(.L_12 - .L_11)
	.align		4
.L_11:
        /*0034*/ 	.word	index@(matmul_kernel)
        /*0038*/ 	.word	0x00000000


	//----- nvinfo : EIATTR_MIN_STACK_SIZE
	.align		4
.L_12:
        /*003c*/ 	.byte	0x04, 0x12
        /*003e*/ 	.short	(.L_14 - .L_13)
	.align		4
.L_13:
        /*0040*/ 	.word	index@(matmul_kernel)
        /*0044*/ 	.word	0x00000000
.L_14:


//--------------------- .nv.info.matmul_kernel    --------------------------
	.section	.nv.info.matmul_kernel,"",@"SHT_CUDA_INFO"
	.sectionflags	@""
	.align	4


	//----- nvinfo : EIATTR_CUDA_API_VERSION
	.align		4
        /*0000*/ 	.byte	0x04, 0x37
        /*0002*/ 	.short	(.L_16 - .L_15)
.L_15:
        /*0004*/ 	.word	0x00000081


	//----- nvinfo : EIATTR_KPARAM_INFO
	.align		4
.L_16:
        /*0008*/ 	.byte	0x04, 0x17
        /*000a*/ 	.short	(.L_18 - .L_17)
.L_17:
        /*000c*/ 	.word	0x00000000
        /*0010*/ 	.short	0x000d
        /*0012*/ 	.short	0x0048
        /*0014*/ 	.byte	0x00, 0xf4, 0x21, 0x00


	//----- nvinfo : EIATTR_KPARAM_INFO
	.align		4
.L_18:
        /*0018*/ 	.byte	0x04, 0x17
        /*001a*/ 	.short	(.L_20 - .L_19)
.L_19:
        /*001c*/ 	.word	0x00000000
        /*0020*/ 	.short	0x000c
        /*0022*/ 	.short	0x0040
        /*0024*/ 	.byte	0x00, 0xf4, 0x21, 0x00


	//----- nvinfo : EIATTR_KPARAM_INFO
	.align		4
.L_20:
        /*0028*/ 	.byte	0x04, 0x17
        /*002a*/ 	.short	(.L_22 - .L_21)
.L_21:
        /*002c*/ 	.word	0x00000000
        /*0030*/ 	.short	0x000b
        /*0032*/ 	.short	0x0038
        /*0034*/ 	.byte	0x00, 0xf0, 0x11, 0x00


	//----- nvinfo : EIATTR_KPARAM_INFO
	.align		4
.L_22:
        /*0038*/ 	.byte	0x04, 0x17
        /*003a*/ 	.short	(.L_24 - .L_23)
.L_23:
        /*003c*/ 	.word	0x00000000
        /*0040*/ 	.short	0x000a
        /*0042*/ 	.short	0x0034
        /*0044*/ 	.byte	0x00, 0xf0, 0x11, 0x00


	//----- nvinfo : EIATTR_KPARAM_INFO
	.align		4
.L_24:
        /*0048*/ 	.byte	0x04, 0x17
        /*004a*/ 	.short	(.L_26 - .L_25)
.L_25:
        /*004c*/ 	.word	0x00000000
        /*0050*/ 	.short	0x0009
        /*0052*/ 	.short	0x0030
        /*0054*/ 	.byte	0x00, 0xf0, 0x11, 0x00


	//----- nvinfo : EIATTR_KPARAM_INFO
	.align		4
.L_26:
        /*0058*/ 	.byte	0x04, 0x17
        /*005a*/ 	.short	(.L_28 - .L_27)
.L_27:
        /*005c*/ 	.word	0x00000000
        /*0060*/ 	.short	0x0008
        /*0062*/ 	.short	0x002c
        /*0064*/ 	.byte	0x00, 0xf0, 0x11, 0x00


	//----- nvinfo : EIATTR_KPARAM_INFO
	.align		4
.L_28:
        /*0068*/ 	.byte	0x04, 0x17
        /*006a*/ 	.short	(.L_30 - .L_29)
.L_29:
        /*006c*/ 	.word	0x00000000
        /*0070*/ 	.short	0x0007
        /*0072*/ 	.short	0x0028
        /*0074*/ 	.byte	0x00, 0xf0, 0x11, 0x00


	//----- nvinfo : EIATTR_KPARAM_INFO
	.align		4
.L_30:
        /*0078*/ 	.byte	0x04, 0x17
        /*007a*/ 	.short	(.L_32 - .L_31)
.L_31:
        /*007c*/ 	.word	0x00000000
        /*0080*/ 	.short	0x0006
        /*0082*/ 	.short	0x0024
        /*0084*/ 	.byte	0x00, 0xf0, 0x11, 0x00


	//----- nvinfo : EIATTR_KPARAM_INFO
	.align		4
.L_32:
        /*0088*/ 	.byte	0x04, 0x17
        /*008a*/ 	.short	(.L_34 - .L_33)
.L_33:
        /*008c*/ 	.word	0x00000000
        /*0090*/ 	.short	0x0005
        /*0092*/ 	.short	0x0020
        /*0094*/ 	.byte	0x00, 0xf0, 0x11, 0x00


	//----- nvinfo : EIATTR_KPARAM_INFO
	.align		4
.L_34:
        /*0098*/ 	.byte	0x04, 0x17
        /*009a*/ 	.short	(.L_36 - .L_35)
.L_35:
        /*009c*/ 	.word	0x00000000
        /*00a0*/ 	.short	0x0004
        /*00a2*/ 	.short	0x001c
        /*00a4*/ 	.byte	0x00, 0xf0, 0x11, 0x00


	//----- nvinfo : EIATTR_KPARAM_INFO
	.align		4
.L_36:
        /*00a8*/ 	.byte	0x04, 0x17
        /*00aa*/ 	.short	(.L_38 - .L_37)
.L_37:
        /*00ac*/ 	.word	0x00000000
        /*00b0*/ 	.short	0x0003
        /*00b2*/ 	.short	0x0018
        /*00b4*/ 	.byte	0x00, 0xf0, 0x11, 0x00


	//----- nvinfo : EIATTR_KPARAM_INFO
	.align		4
.L_38:
        /*00b8*/ 	.byte	0x04, 0x17
        /*00ba*/ 	.short	(.L_40 - .L_39)
.L_39:
        /*00bc*/ 	.word	0x00000000
        /*00c0*/ 	.short	0x0002
        /*00c2*/ 	.short	0x0010
        /*00c4*/ 	.byte	0x00, 0xf4, 0x21, 0x00


	//----- nvinfo : EIATTR_KPARAM_INFO
	.align		4
.L_40:
        /*00c8*/ 	.byte	0x04, 0x17
        /*00ca*/ 	.short	(.L_42 - .L_41)
.L_41:
        /*00cc*/ 	.word	0x00000000
        /*00d0*/ 	.short	0x0001
        /*00d2*/ 	.short	0x0008
        /*00d4*/ 	.byte	0x00, 0xf4, 0x21, 0x00


	//----- nvinfo : EIATTR_KPARAM_INFO
	.align		4
.L_42:
        /*00d8*/ 	.byte	0x04, 0x17
        /*00da*/ 	.short	(.L_44 - .L_43)
.L_43:
        /*00dc*/ 	.word	0x00000000
        /*00e0*/ 	.short	0x0000
        /*00e2*/ 	.short	0x0000
        /*00e4*/ 	.byte	0x00, 0xf4, 0x21, 0x00


	//----- nvinfo : EIATTR_EXPLICIT_CLUSTER
	.align		4
.L_44:
        /*00e8*/ 	.byte	0x01, 0x3e
	.zero		2


	//----- nvinfo : EIATTR_CTA_PER_CLUSTER
	.align		4
        /*00ec*/ 	.byte	0x04, 0x3d
        /*00ee*/ 	.short	(.L_46 - .L_45)
.L_45:
        /*00f0*/ 	.word	0x00000004
        /*00f4*/ 	.word	0x00000001
        /*00f8*/ 	.word	0x00000001


	//----- nvinfo : EIATTR_AT_ENTRY_FRAGMENTS
	.align		4
.L_46:
        /*00fc*/ 	.byte	0x04, 0x4f
        /*00fe*/ 	.short	(.L_48 - .L_47)


	//   ....[0]....
.L_47:
        /*0100*/ 	.word	0x00000004


	//----- nvinfo : EIATTR_RESERVED_SMEM_USED
	.align		4
.L_48:
        /*0104*/ 	.byte	0x01, 0x41
	.zero		2


	//----- nvinfo : EIATTR_SPARSE_MMA_MASK
	.align		4
        /*0108*/ 	.byte	0x03, 0x50
        /*010a*/ 	.short	0x0000


	//----- nvinfo : EIATTR_TCGEN05_1CTA_USED
	.align		4
        /*010c*/ 	.byte	0x01, 0x51
	.zero		2


	//----- nvinfo : EIATTR_MAXREG_COUNT
	.align		4
        /*0110*/ 	.byte	0x03, 0x1b
        /*0112*/ 	.short	0x00ff


	//----- nvinfo : EIATTR_NUM_BARRIERS
	.align		4
        /*0114*/ 	.byte	0x02, 0x4c
        /*0116*/ 	.byte	0x01
	.zero		1


	//----- nvinfo : EIATTR_INT_WARP_WIDE_INSTR_OFFSETS
	.align		4
        /*0118*/ 	.byte	0x04, 0x31
        /*011a*/ 	.short	(.L_50 - .L_49)


	//   ....[0]....
.L_49:
        /*011c*/ 	.word	0x00000ca0


	//   ....[1]....
        /*0120*/ 	.word	0x00000d50


	//   ....[2]....
        /*0124*/ 	.word	0x000034c0


	//   ....[3]....
        /*0128*/ 	.word	0x00007060


	//   ....[4]....
        /*012c*/ 	.word	0x000070b0


	//----- nvinfo : EIATTR_COOP_GROUP_MASK_REGIDS
	.align		4
.L_50:
        /*0130*/ 	.byte	0x04, 0x29
        /*0132*/ 	.short	(.L_52 - .L_51)


	//   ....[0]....
.L_51:
        /*0134*/ 	.word	0xffffffff


	//   ....[1]....
        /*0138*/ 	.word	0xffffffff


	//   ....[2]....
        /*013c*/ 	.word	0xffffffff


	//   ....[3]....
        /*0140*/ 	.word	0xffffffff


	//----- nvinfo : EIATTR_COOP_GROUP_INSTR_OFFSETS
	.align		4
.L_52:
        /*0144*/ 	.byte	0x04, 0x28
        /*0146*/ 	.short	(.L_54 - .L_53)


	//   ....[0]....
.L_53:
        /*0148*/ 	.word	0x00000060


	//   ....[1]....
        /*014c*/ 	.word	0x00000320


	//   ....[2]....
        /*0150*/ 	.word	0x00006ef0


	//   ....[3]....
        /*0154*/ 	.word	0x00007160


	//----- nvinfo : EIATTR_VRC_CTA_INIT_COUNT
	.align		4
.L_54:
        /*0158*/ 	.byte	0x02, 0x4a
        /*015a*/ 	.byte	0x80
	.zero		1


	//----- nvinfo : EIATTR_MBARRIER_INSTR_OFFSETS
	.align		4
        /*015c*/ 	.byte	0x04, 0x39
        /*015e*/ 	.short	(.L_56 - .L_55)


	//   ....[0]....
.L_55:
        /*0160*/ 	.word	0x00000e30
        /*0164*/ 	.word	0x000000ff
        /*0168*/ 	.word	0x00000000
        /*016c*/ 	.short	0x0100
        /*016e*/ 	.byte	0x0d
	.zero		1


	//   ....[1]....
        /*0170*/ 	.word	0x00003520
        /*0174*/ 	.word	0x000000ff
        /*0178*/ 	.word	0x00003008
        /*017c*/ 	.short	0x0100
        /*017e*/ 	.byte	0x10
	.zero		1


	//   ....[2]....
        /*0180*/ 	.word	0x00003d60
        /*0184*/ 	.word	0x000000ff
        /*0188*/ 	.word	0x00000000
        /*018c*/ 	.short	0x010a
        /*018e*/ 	.byte	0x0d
	.zero		1


	//   ....[3]....
        /*0190*/ 	.word	0x00004fc0
        /*0194*/ 	.word	0x000000ff
        /*0198*/ 	.word	0x00000000
        /*019c*/ 	.short	0x010a
        /*019e*/ 	.byte	0x0d
	.zero		1


	//   ....[4]....
        /*01a0*/ 	.word	0x00005100
        /*01a4*/ 	.word	0x000000ff
        /*01a8*/ 	.word	0x00003000
        /*01ac*/ 	.short	0x0108
        /*01ae*/ 	.byte	0x10
	.zero		1


	//   ....[5]....
        /*01b0*/ 	.word	0x00005190
        /*01b4*/ 	.word	0x000000ff
        /*01b8*/ 	.word	0x00003008
        /*01bc*/ 	.short	0x0108
        /*01be*/ 	.byte	0x10
	.zero		1


	//   ....[6]....
        /*01c0*/ 	.word	0x00007180
        /*01c4*/ 	.word	0x000000ff
        /*01c8*/ 	.word	0x00000000
        /*01cc*/ 	.short	0x010a
        /*01ce*/ 	.byte	0x0d
	.zero		1


	//   ....[7]....
        /*01d0*/ 	.word	0x000071b0
        /*01d4*/ 	.word	0x000000ff
        /*01d8*/ 	.word	0x00000000
        /*01dc*/ 	.short	0x010a
        /*01de*/ 	.byte	0x0d
	.zero		1


	//----- nvinfo : EIATTR_NUM_MBARRIERS
	.align		4
.L_56:
        /*01e0*/ 	.byte	0x03, 0x38
        /*01e2*/ 	.short	0x0002


	//----- nvinfo : EIATTR_EXIT_INSTR_OFFSETS
	.align		4
        /*01e4*/ 	.byte	0x04, 0x1c
        /*01e6*/ 	.short	(.L_58 - .L_57)


	//   ....[0]....
.L_57:
        /*01e8*/ 	.word	0x00007170


	//----- nvinfo : EIATTR_REQNTID
	.align		4
.L_58:
        /*01ec*/ 	.byte	0x04, 0x10
        /*01ee*/ 	.short	(.L_60 - .L_59)
.L_59:
        /*01f0*/ 	.word	0x00000080
        /*01f4*/ 	.word	0x00000001
        /*01f8*/ 	.word	0x00000001


	//----- nvinfo : EIATTR_CRS_STACK_SIZE
	.align		4
.L_60:
        /*01fc*/ 	.byte	0x04, 0x1e
        /*01fe*/ 	.short	(.L_62 - .L_61)
.L_61:
        /*0200*/ 	.word	0x00000000


	//----- nvinfo : EIATTR_CBANK_PARAM_SIZE
	.align		4
.L_62:
        /*0204*/ 	.byte	0x03, 0x19
        /*0206*/ 	.short	0x0050


	//----- nvinfo : EIATTR_PARAM_CBANK
	.align		4
        /*0208*/ 	.byte	0x04, 0x0a
        /*020a*/ 	.short	(.L_64 - .L_63)
	.align		4
.L_63:
        /*020c*/ 	.word	index@(.nv.constant0.matmul_kernel)
        /*0210*/ 	.short	0x0380
        /*0212*/ 	.short	0x0050


	//----- nvinfo : EIATTR_SW_WAR
	.align		4
.L_64:
        /*0214*/ 	.byte	0x04, 0x36
        /*0216*/ 	.short	(.L_66 - .L_65)
.L_65:
        /*0218*/ 	.word	0x00000008
.L_66:


//--------------------- .nv.compat                --------------------------
	.section	.nv.compat,"",@"SHT_CUDA_COMPAT_INFO"
	.align	4
        /*0000*/ 	.byte	0x02, 0x02, 0x02, 0x00, 0x02, 0x05, 0x05, 0x00, 0x02, 0x03, 0x00, 0x00, 0x02, 0x06, 0x01, 0x00


//--------------------- .nv.callgraph             --------------------------
	.section	.nv.callgraph,"",@"SHT_CUDA_CALLGRAPH"
	.align	4
	.sectionentsize	8
	.align		4
        /*0000*/ 	.word	0x00000000
	.align		4
        /*0004*/ 	.word	0xffffffff
	.align		4
        /*0008*/ 	.word	0x00000000
	.align		4
        /*000c*/ 	.word	0xfffffffe
	.align		4
        /*0010*/ 	.word	0x00000000
	.align		4
        /*0014*/ 	.word	0xfffffffd
	.align		4
        /*0018*/ 	.word	0x00000000
	.align		4
        /*001c*/ 	.word	0xfffffffc


//--------------------- .text.matmul_kernel       --------------------------
	.section	.text.matmul_kernel,"ax",@progbits
	.align	128
        .global         matmul_kernel
        .type           matmul_kernel,@function
        .size           matmul_kernel,(.L_x_20 - matmul_kernel)
        .other          matmul_kernel,@"STO_CUDA_ENTRY STV_DEFAULT"
matmul_kernel:
.text.matmul_kernel:
[----:B------:R-:W0:Y:S01]  /*0000*/  LDC R1, c[0x0][0x37c] ;  /* 0x0000df00ff017b82 */ /* 0x000e220000000800 */
[----:B------:R-:W1:Y:S01]  /*0010*/  S2R R72, SR_TID.X ;  /* 0x0000000000487919 */ /* 0x000e620000002100 */
[----:B------:R-:W2:Y:S01]  /*0020*/  LDCU.64 UR18, c[0x0][0x358] ;  /* 0x00006b00ff1277ac */ /* 0x000ea20008000a00 */
[----:B-1----:R-:W-:-:S13]  /*0030*/  ISETP.GE.U32.AND P1, PT, R72, 0x20, PT ;  /* 0x000000204800780c */ /* 0x002fda0003f26070 */
[----:B--2---:R-:W-:Y:S05]  /*0040*/  @P1 BRA `(.L_x_0) ;  /* 0x0000000000b81947 */ /* 0x004fea0003800000 */
[----:B------:R-:W1:Y:S01]  /*0050*/  S2UR UR6, SR_CgaCtaId ;  /* 0x00000000000679c3 */ /* 0x000e620000008800 */
[----:B------:R-:W-:Y:S01]  /*0060*/  NOP ;  /* 0x0000000000007918 */ /* 0x000fe20000000000 */
[----:B------:R-:W-:Y:S02]  /*0070*/  UMOV UR4, 0x40 ;  /* 0x0000004000047882 */ /* 0x000fe40000000000 */
[----:B-1----:R-:W-:-:S09]  /*0080*/  ULEA UR4, UR6, UR4, 0x18 ;  /* 0x0000000406047291 */ /* 0x002fd2000f8ec0ff */
[----:B------:R-:W1:Y:S01]  /*0090*/  LDS.U8 R0, [UR4] ;  /* 0x00000004ff007984 */ /* 0x000e620008000000 */
[----:B------:R-:W-:Y:S02]  /*00a0*/  UMOV UR4, 0x400 ;  /* 0x0000040000047882 */ /* 0x000fe40000000000 */
[----:B------:R-:W-:Y:S01]  /*00b0*/  ULEA UR4, UR6, UR4, 0x18 ;  /* 0x0000000406047291 */ /* 0x000fe2000f8ec0ff */
[----:B-1----:R-:W-:-:S13]  /*00c0*/  ISETP.NE.AND P0, PT, R0, RZ, PT ;  /* 0x000000ff0000720c */ /* 0x002fda0003f05270 */
[----:B------:R-:W-:Y:S05]  /*00d0*/  @P0 BRA `(.L_x_1) ;  /* 0x00000000007c0947 */ /* 0x000fea0003800000 */
[----:B------:R-:W-:-:S13]  /*00e0*/  ELECT P0, URZ, PT ;  /* 0x0000000000ff782f */ /* 0x000fda0003800000 */
[----:B------:R-:W-:Y:S05]  /*00f0*/  @!P0 BRA `(.L_x_2) ;  /* 0x0000000000848947 */ /* 0x000fea0003800000 */
[----:B------:R-:W-:Y:S01]  /*0100*/  UMOV UR5, 0x2 ;  /* 0x0000000200057882 */ /* 0x000fe20000000000 */
[----:B------:R-:W-:Y:S02]  /*0110*/  IMAD.MOV.U32 R4, RZ, RZ, 0x1 ;  /* 0x00000001ff047424 */ /* 0x000fe400078e00ff */
[----:B------:R-:W-:Y:S02]  /*0120*/  IMAD.MOV.U32 R5, RZ, RZ, 0x3 ;  /* 0x00000003ff057424 */ /* 0x000fe400078e00ff */
[----:B------:R-:W-:Y:S04]  /*0130*/  DEPBAR.LE SB1, 0x36 ;  /* 0x00009d800000791a */ /* 0x000fe80000000000 */
[----:B------:R-:W1:Y:S02]  /*0140*/  UTCATOMSWS.FIND_AND_SET.ALIGN UP0, UR5, UR5 ;  /* 0x00000005000575e3 */ /* 0x000e640008000800 */
[----:B-1----:R-:W-:-:S04]  /*0150*/  PLOP3.LUT P0, PT, PT, PT, UP0, 0x80, 0x8 ;  /* 0x000000000008781c */ /* 0x002fc80003f0f008 */
[----:B------:R-:W-:-:S04]  /*0160*/  SEL R0, RZ, 0xffffffff, !P0 ;  /* 0xffffffffff007807 */ /* 0x000fc80004000000 */
[----:B------:R-:W-:Y:S01]  /*0170*/  ISETP.NE.AND P0, PT, R0, RZ, PT ;  /* 0x000000ff0000720c */ /* 0x000fe20003f05270 */
[----:B------:R-:W-:-:S12]  /*0180*/  IMAD.U32 R0, RZ, RZ, UR5 ;  /* 0x00000005ff007e24 */ /* 0x000fd8000f8e00ff */
[----:B------:R-:W-:Y:S05]  /*0190*/  @P0 BRA `(.L_x_3) ;  /* 0x0000000000240947 */ /* 0x000fea0003800000 */
.L_x_4:
[----:B------:R-:W-:Y:S05]  /*01a0*/  NANOSLEEP 0x64 ;  /* 0x000000640000795d */ /* 0x000fea0003800000 */
[----:B------:R-:W-:-:S05]  /*01b0*/  UMOV UR5, 0x2 ;  /* 0x0000000200057882 */ /* 0x000fca0000000000 */
[----:B------:R-:W-:Y:S04]  /*01c0*/  DEPBAR.LE SB1, 0x36 ;  /* 0x00009d800000791a */ /* 0x000fe80000000000 */
[----:B------:R-:W1:Y:S02]  /*01d0*/  UTCATOMSWS.FIND_AND_SET.ALIGN UP0, UR5, UR5 ;  /* 0x00000005000575e3 */ /* 0x000e640008000800 */
[----:B-1----:R-:W-:-:S04]  /*01e0*/  PLOP3.LUT P0, PT, PT, PT, UP0, 0x80, 0x8 ;  /* 0x000000000008781c */ /* 0x002fc80003f0f008 */
[----:B------:R-:W-:-:S04]  /*01f0*/  SEL R0, RZ, 0xffffffff, !P0 ;  /* 0xffffffffff007807 */ /* 0x000fc80004000000 */
[----:B------:R-:W-:Y:S01]  /*0200*/  ISETP.NE.AND P0, PT, R0, RZ, PT ;  /* 0x000000ff0000720c */ /* 0x000fe20003f05270 */
[----:B------:R-:W-:-:S12]  /*0210*/  IMAD.U32 R0, RZ, RZ, UR5 ;  /* 0x00000005ff007e24 */ /* 0x000fd8000f8e00ff */
[----:B------:R-:W-:Y:S05]  /*0220*/  @!P0 BRA `(.L_x_4) ;  /* 0xfffffffc00dc8947 */ /* 0x000fea000383ffff */
.L_x_3:
[C---:B------:R-:W-:Y:S01]  /*0230*/  VIADD R3, R0.reuse, 0x10 ;  /* 0x0000001000037836 */ /* 0x040fe20000000000 */
[----:B------:R-:W-:Y:S01]  /*0240*/  UMOV UR5, 0x50 ;  /* 0x0000005000057882 */ /* 0x000fe20000000000 */
[----:B------:R-:W-:Y:S01]  /*0250*/  SHF.L.U32 R2, R5, R0, RZ ;  /* 0x0000000005027219 */ /* 0x000fe200000006ff */
[----:B------:R-:W-:Y:S01]  /*0260*/  ULEA UR5, UR6, UR5, 0x18 ;  /* 0x0000000506057291 */ /* 0x000fe2000f8ec0ff */
[----:B------:R-:W-:Y:S01]  /*0270*/  IMAD.SHL.U32 R0, R0, 0x20, RZ ;  /* 0x0000002000007824 */ /* 0x000fe200078e00ff */
[----:B------:R-:W-:-:S04]  /*0280*/  SHF.L.U32 R3, R4, R3, RZ ;  /* 0x0000000304037219 */ /* 0x000fc800000006ff */
[----:B------:R-:W-:-:S05]  /*0290*/  LOP3.LUT R2, R3, R2, RZ, 0xfc, !PT ;  /* 0x0000000203027212 */ /* 0x000fca00078efcff */
[----:B------:R1:W-:Y:S04]  /*02a0*/  ATOMS.OR RZ, [UR5], R2 ;  /* 0x00000002ffff798c */ /* 0x0003e8000b000005 */
[----:B------:R1:W-:Y:S01]  /*02b0*/  STS [UR4], R0 ;  /* 0x00000000ff007988 */ /* 0x0003e20008000804 */
[----:B------:R-:W-:Y:S05]  /*02c0*/  BRA `(.L_x_2) ;  /* 0x0000000000107947 */ /* 0x000fea0003800000 */
.L_x_1:
[----:B------:R-:W-:Y:S01]  /*02d0*/  IMAD.MOV.U32 R0, RZ, RZ, -0x1 ;  /* 0xffffffffff007424 */ /* 0x000fe200078e00ff */
[----:B------:R-:W-:-:S04]  /*02e0*/  MOV R2, 0x310 ;  /* 0x0000031000027802 */ /* 0x000fc80000000f00 */
[----:B------:R1:W-:Y:S03]  /*02f0*/  STS [UR4], R0 ;  /* 0x00000000ff007988 */ /* 0x0003e60008000804 */
[----:B01----:R-:W-:Y:S05]  /*0300*/  CALL.REL.NOINC `($__internal_1_$__cuda_sm10x_tcgen05_guardrail_trap_phase_invalid_during_alloc) ;  /* 0x0000006c00c07944 */ /* 0x003fea0003c00000 */
.L_x_2:
[----:B------:R-:W-:Y:S05]  /*0310*/  WARPSYNC.ALL ;  /* 0x0000000000007948 */ /* 0x000fea0003800000 */
[----:B------:R-:W-:Y:S01]  /*0320*/  NOP ;  /* 0x0000000000007918 */ /* 0x000fe20000000000 */
.L_x_0:
[----:B------:R-:W2:Y:S08]  /*0330*/  LDC.64 R52, c[0x0][0x398] ;  /* 0x0000e600ff347b82 */ /* 0x000eb00000000a00 */
[----:B------:R-:W3:Y:S02]  /*0340*/  S2UR UR5, SR_CgaSize ;  /* 0x00000000000579c3 */ /* 0x000ee40000008a00 */
[----:B---3--:R-:W-:-:S12]  /*0350*/  UIMAD UR5, UR5, -0xa0, URZ ;  /* 0xffffff60050578a4 */ /* 0x008fd8000f8e02ff */
[----:B------:R-:W3:Y:S01]  /*0360*/  LDCU UR5, c[0x0][UR5+0x2b0] ;  /* 0x00005600050577ac */ /* 0x000ee20008000800 */
[----:B------:R-:W4:Y:S01]  /*0370*/  S2R R14, SR_CgaCtaId ;  /* 0x00000000000e7919 */ /* 0x000f220000008800 */
[----:B------:R-:W-:Y:S02]  /*0380*/  LOP3.LUT R66, R72, 0x7f, RZ, 0xc0, !PT ;  /* 0x0000007f48427812 */ /* 0x000fe400078ec0ff */
[----:B------:R-:W-:Y:S01]  /*0390*/  SHF.R.U32.HI R16, RZ, 0x5, R72 ;  /* 0x00000005ff107819 */ /* 0x000fe20000011648 */
[----:B------:R-:W5:Y:S01]  /*03a0*/  S2UR UR4, SR_CTAID.X ;  /* 0x00000000000479c3 */ /* 0x000f620000002500 */
[----:B-12---:R-:W-:Y:S01]  /*03b0*/  VIADD R0, R53, 0x7f ;  /* 0x0000007f35007836 */ /* 0x006fe20000000000 */
[----:B------:R-:W-:Y:S02]  /*03c0*/  IABS R13, R52 ;  /* 0x00000034000d7213 */ /* 0x000fe40000000000 */
[----:B------:R-:W-:Y:S02]  /*03d0*/  IABS R8, R53 ;  /* 0x0000003500087213 */ /* 0x000fe40000000000 */
[----:B------:R-:W-:-:S02]  /*03e0*/  SHF.R.S32.HI R3, RZ, 0x1f, R0 ;  /* 0x0000001fff037819 */ /* 0x000fc40000011400 */
[----:B-----5:R-:W-:Y:S01]  /*03f0*/  I2FP.F32.U32 R5, UR4 ;  /* 0x0000000400057c45 */ /* 0x020fe20008201000 */
[----:B------:R-:W1:Y:S01]  /*0400*/  S2UR UR4, SR_CgaCtaId ;  /* 0x00000000000479c3 */ /* 0x000e620000008800 */
[----:B------:R-:W-:-:S03]  /*0410*/  LEA.HI R3, R3, R0, RZ, 0x7 ;  /* 0x0000000003037211 */ /* 0x000fc600078f38ff */
[----:B---3--:R-:W-:Y:S01]  /*0420*/  FMUL R5, R5, UR5 ;  /* 0x0000000505057c20 */ /* 0x008fe20008400000 */
[----:B------:R-:W-:-:S05]  /*0430*/  SHF.R.S32.HI R3, RZ, 0x7, R3 ;  /* 0x00000007ff037819 */ /* 0x000fca0000011403 */
[----:B------:R-:W-:Y:S01]  /*0440*/  IMAD.SHL.U32 R4, R3, 0x8, RZ ;  /* 0x0000000803047824 */ /* 0x000fe200078e00ff */
[----:B------:R-:W-:Y:S04]  /*0450*/  F2I.U32.TRUNC.NTZ R5, R5 ;  /* 0x0000000500057305 */ /* 0x000fe8000020f000 */
[----:B------:R-:W-:-:S04]  /*0460*/  IABS R7, R4 ;  /* 0x0000000400077213 */ /* 0x000fc80000000000 */
[----:B------:R-:W2:Y:S08]  /*0470*/  I2F.RP R0, R7 ;  /* 0x0000000700007306 */ /* 0x000eb00000209400 */
[----:B--2---:R-:W2:Y:S02]  /*0480*/  MUFU.RCP R0, R0 ;  /* 0x0000000000007308 */ /* 0x004ea40000001000 */
[----:B--2---:R-:W-:Y:S01]  /*0490*/  VIADD R2, R0, 0xffffffe ;  /* 0x0ffffffe00027836 */ /* 0x004fe20000000000 */
[----:B------:R-:W-:-:S05]  /*04a0*/  IABS R0, R5 ;  /* 0x0000000500007213 */ /* 0x000fca0000000000 */
[----:B------:R2:W3:Y:S02]  /*04b0*/  F2I.FTZ.U32.TRUNC.NTZ R3, R2 ;  /* 0x0000000200037305 */ /* 0x0004e4000021f000 */
[----:B--2---:R-:W-:Y:S02]  /*04c0*/  IMAD.MOV.U32 R2, RZ, RZ, RZ ;  /* 0x000000ffff027224 */ /* 0x004fe400078e00ff */
[----:B---3--:R-:W-:-:S04]  /*04d0*/  IMAD.MOV R6, RZ, RZ, -R3 ;  /* 0x000000ffff067224 */ /* 0x008fc800078e0a03 */
[----:B------:R-:W-:Y:S01]  /*04e0*/  IMAD R9, R6, R7, RZ ;  /* 0x0000000706097224 */ /* 0x000fe200078e02ff */
[----:B------:R-:W-:-:S03]  /*04f0*/  IABS R6, R4 ;  /* 0x0000000400067213 */ /* 0x000fc60000000000 */
[----:B------:R-:W-:-:S04]  /*0500*/  IMAD.HI.U32 R3, R3, R9, R2 ;  /* 0x0000000903037227 */ /* 0x000fc800078e0002 */
[----:B------:R-:W-:Y:S02]  /*0510*/  IMAD.MOV R2, RZ, RZ, -R6 ;  /* 0x000000ffff027224 */ /* 0x000fe400078e0a06 */
[----:B------:R-:W-:-:S04]  /*0520*/  IMAD.HI.U32 R3, R3, R0, RZ ;  /* 0x0000000003037227 */ /* 0x000fc800078e00ff */
[----:B------:R-:W-:Y:S01]  /*0530*/  IMAD R0, R3, R2, R0 ;  /* 0x0000000203007224 */ /* 0x000fe200078e0200 */
[----:B------:R-:W-:Y:S04]  /*0540*/  BAR.SYNC.DEFER_BLOCKING 0x0 ;  /* 0x0000000000007b1d */ /* 0x000fe80000010000 */
[----:B------:R-:W-:-:S13]  /*0550*/  ISETP.GT.U32.AND P2, PT, R7, R0, PT ;  /* 0x000000000700720c */ /* 0x000fda0003f44070 */
[----:B------:R-:W-:Y:S02]  /*0560*/  @!P2 IMAD.IADD R0, R0, 0x1, -R7 ;  /* 0x000000010000a824 */ /* 0x000fe400078e0a07 */
[----:B------:R-:W-:Y:S01]  /*0570*/  @!P2 VIADD R3, R3, 0x1 ;  /* 0x000000010303a836 */ /* 0x000fe20000000000 */
[----:B------:R-:W-:Y:S02]  /*0580*/  ISETP.NE.AND P2, PT, R4, RZ, PT ;  /* 0x000000ff0400720c */ /* 0x000fe40003f45270 */
[----:B------:R-:W-:Y:S02]  /*0590*/  ISETP.GE.U32.AND P0, PT, R0, R7, PT ;  /* 0x000000070000720c */ /* 0x000fe40003f06070 */
[----:B------:R-:W-:-:S04]  /*05a0*/  LOP3.LUT R0, R5, R4, RZ, 0x3c, !PT ;  /* 0x0000000405007212 */ /* 0x000fc800078e3cff */
[----:B------:R-:W-:Y:S01]  /*05b0*/  ISETP.GE.AND P3, PT, R0, RZ, PT ;  /* 0x000000ff0000720c */ /* 0x000fe20003f66270 */
[----:B------:R-:W-:-:S06]  /*05c0*/  VIADD R0, R52, 0xff ;  /* 0x000000ff34007836 */ /* 0x000fcc0000000000 */
[----:B------:R-:W-:-:S04]  /*05d0*/  @P0 VIADD R3, R3, 0x1 ;  /* 0x0000000103030836 */ /* 0x000fc80000000000 */
[----:B------:R-:W-:Y:S01]  /*05e0*/  IMAD.MOV.U32 R2, RZ, RZ, R3 ;  /* 0x000000ffff027224 */ /* 0x000fe200078e0003 */
[----:B------:R-:W-:-:S03]  /*05f0*/  SHF.R.S32.HI R3, RZ, 0x1f, R0 ;  /* 0x0000001fff037819 */ /* 0x000fc60000011400 */
[----:B------:R-:W-:Y:S01]  /*0600*/  @!P3 IMAD.MOV R2, RZ, RZ, -R2 ;  /* 0x000000ffff02b224 */ /* 0x000fe200078e0a02 */
[----:B------:R-:W-:Y:S02]  /*0610*/  @!P2 LOP3.LUT R2, RZ, R4, RZ, 0x33, !PT ;  /* 0x00000004ff02a212 */ /* 0x000fe400078e33ff */
[----:B------:R-:W-:-:S03]  /*0620*/  LEA.HI R3, R3, R0, RZ, 0x8 ;  /* 0x0000000003037211 */ /* 0x000fc600078f40ff */
[----:B------:R-:W-:Y:S02]  /*0630*/  IMAD.SHL.U32 R10, R2, 0x8, RZ ;  /* 0x00000008020a7824 */ /* 0x000fe400078e00ff */
[----:B------:R-:W-:-:S03]  /*0640*/  IMAD.MOV R2, RZ, RZ, -R2 ;  /* 0x000000ffff027224 */ /* 0x000fc600078e0a02 */
[----:B------:R-:W-:Y:S01]  /*0650*/  LEA.HI.SX32 R3, R3, -R10, 0x18 ;  /* 0x8000000a03037211 */ /* 0x000fe200078fc2ff */
[----:B------:R-:W-:-:S03]  /*0660*/  IMAD R12, R4, R2, R5 ;  /* 0x00000002040c7224 */ /* 0x000fc600078e0205 */
[----:B------:R-:W-:Y:S02]  /*0670*/  VIMNMX R11, PT, PT, R3, 0x8, PT ;  /* 0x00000008030b7848 */ /* 0x000fe40003fe0100 */
[----:B------:R-:W-:Y:S02]  /*0680*/  IABS R9, R12 ;  /* 0x0000000c00097213 */ /* 0x000fe40000000000 */
[-C--:B------:R-:W-:Y:S02]  /*0690*/  IABS R7, R11.reuse ;  /* 0x0000000b00077213 */ /* 0x080fe40000000000 */
[----:B------:R-:W-:Y:S02]  /*06a0*/  IABS R4, R11 ;  /* 0x0000000b00047213 */ /* 0x000fe40000000000 */
[----:B------:R-:W2:Y:S08]  /*06b0*/  I2F.RP R0, R7 ;  /* 0x0000000700007306 */ /* 0x000eb00000209400 */
[----:B--2---:R-:W2:Y:S02]  /*06c0*/  MUFU.RCP R0, R0 ;  /* 0x0000000000007308 */ /* 0x004ea40000001000 */
[----:B--2---:R-:W-:-:S02]  /*06d0*/  VIADD R3, R0, 0xffffffe ;  /* 0x0ffffffe00037836 */ /* 0x004fc40000000000 */
[----:B------:R-:W-:-:S04]  /*06e0*/  IMAD.MOV R0, RZ, RZ, -R4 ;  /* 0x000000ffff007224 */ /* 0x000fc800078e0a04 */
[----:B------:R-:W2:Y:S02]  /*06f0*/  F2I.FTZ.U32.TRUNC.NTZ R3, R3 ;  /* 0x0000000300037305 */ /* 0x000ea4000021f000 */
[----:B--2---:R-:W-:-:S04]  /*0700*/  IMAD.MOV R6, RZ, RZ, -R3 ;  /* 0x000000ffff067224 */ /* 0x004fc800078e0a03 */
[----:B------:R-:W-:Y:S02]  /*0710*/  IMAD.MOV.U32 R2, RZ, RZ, R6 ;  /* 0x000000ffff027224 */ /* 0x000fe400078e0006 */
[----:B------:R-:W2:Y:S02]  /*0720*/  I2F.RP R6, R8 ;  /* 0x0000000800067306 */ /* 0x000ea40000209400 */
[----:B------:R-:W-:Y:S02]  /*0730*/  IMAD R5, R2, R7, RZ ;  /* 0x0000000702057224 */ /* 0x000fe400078e02ff */
[----:B------:R-:W-:-:S04]  /*0740*/  IMAD.MOV.U32 R2, RZ, RZ, RZ ;  /* 0x000000ffff027224 */ /* 0x000fc800078e00ff */
[----:B------:R-:W-:Y:S02]  /*0750*/  IMAD.HI.U32 R2, R3, R5, R2 ;  /* 0x0000000503027227 */ /* 0x000fe400078e0002 */
[----:B------:R-:W3:Y:S04]  /*0760*/  I2F.RP R3, R13 ;  /* 0x0000000d00037306 */ /* 0x000ee80000209400 */
[----:B------:R-:W-:-:S04]  /*0770*/  IMAD.HI.U32 R2, R2, R9, RZ ;  /* 0x0000000902027227 */ /* 0x000fc800078e00ff */
[----:B------:R-:W-:Y:S01]  /*0780*/  IMAD R0, R2, R0, R9 ;  /* 0x0000000002007224 */ /* 0x000fe200078e0209 */
[----:B--2---:R-:W-:Y:S04]  /*0790*/  MUFU.RCP R6, R6 ;  /* 0x0000000600067308 */ /* 0x004fe80000001000 */
[----:B------:R-:W-:-:S04]  /*07a0*/  ISETP.GT.U32.AND P2, PT, R7, R0, PT ;  /* 0x000000000700720c */ /* 0x000fc80003f44070 */
[----:B---3--:R-:W2:Y:S09]  /*07b0*/  MUFU.RCP R3, R3 ;  /* 0x0000000300037308 */ /* 0x008eb20000001000 */
[----:B------:R-:W-:Y:S02]  /*07c0*/  @!P2 IMAD.IADD R0, R0, 0x1, -R7 ;  /* 0x000000010000a824 */ /* 0x000fe400078e0a07 */
[----:B------:R-:W-:Y:S01]  /*07d0*/  @!P2 VIADD R2, R2, 0x1 ;  /* 0x000000010202a836 */ /* 0x000fe20000000000 */
[----:B------:R-:W-:-:S02]  /*07e0*/  ISETP.NE.AND P2, PT, R11, RZ, PT ;  /* 0x000000ff0b00720c */ /* 0x000fc40003f45270 */
[----:B------:R-:W-:Y:S02]  /*07f0*/  ISETP.GE.U32.AND P0, PT, R0, R7, PT ;  /* 0x000000070000720c */ /* 0x000fe40003f06070 */
[----:B------:R-:W-:Y:S01]  /*0800*/  LOP3.LUT R0, R12, R11, RZ, 0x3c, !PT ;  /* 0x0000000b0c007212 */ /* 0x000fe200078e3cff */
[----:B--2---:R-:W-:Y:S02]  /*0810*/  VIADD R4, R3, 0xffffffe ;  /* 0x0ffffffe03047836 */ /* 0x004fe40000000000 */
[----:B----4-:R-:W-:Y:S01]  /*0820*/  IMAD.SHL.U32 R3, R14, 0x40, RZ ;  /* 0x000000400e037824 */ /* 0x010fe200078e00ff */
[----:B------:R-:W-:Y:S01]  /*0830*/  ISETP.GE.AND P3, PT, R0, RZ, PT ;  /* 0x000000ff0000720c */ /* 0x000fe20003f66270 */
[----:B------:R2:W3:Y:S01]  /*0840*/  F2I.FTZ.U32.TRUNC.NTZ R5, R4 ;  /* 0x0000000400057305 */ /* 0x0004e2000021f000 */
[----:B------:R-:W-:Y:S02]  /*0850*/  MOV R0, 0x400 ;  /* 0x0000040000007802 */ /* 0x000fe40000000f00 */
[----:B------:R-:W-:-:S02]  /*0860*/  LOP3.LUT R7, R3, 0x80, RZ, 0xc0, !PT ;  /* 0x0000008003077812 */ /* 0x000fc400078ec0ff */
[----:B------:R-:W-:Y:S01]  /*0870*/  R2UR UR16, R0 ;  /* 0x00000000001072ca */ /* 0x000fe200000e0000 */
[----:B------:R-:W-:Y:S02]  /*0880*/  @P0 VIADD R2, R2, 0x1 ;  /* 0x0000000102020836 */ /* 0x000fe40000000000 */
[----:B--2---:R-:W-:Y:S02]  /*0890*/  IMAD.MOV.U32 R4, RZ, RZ, RZ ;  /* 0x000000ffff047224 */ /* 0x004fe400078e00ff */
[----:B------:R-:W-:-:S04]  /*08a0*/  IMAD.MOV.U32 R9, RZ, RZ, R2 ;  /* 0x000000ffff097224 */ /* 0x000fc800078e0002 */
[----:B------:R-:W-:Y:S01]  /*08b0*/  @!P3 IMAD.MOV R9, RZ, RZ, -R9 ;  /* 0x000000ffff09b224 */ /* 0x000fe200078e0a09 */
[----:B------:R-:W-:Y:S01]  /*08c0*/  @!P2 LOP3.LUT R9, RZ, R11, RZ, 0x33, !PT ;  /* 0x0000000bff09a212 */ /* 0x000fe200078e33ff */
[----:B---3--:R-:W-:Y:S02]  /*08d0*/  IMAD.MOV R2, RZ, RZ, -R5 ;  /* 0x000000ffff027224 */ /* 0x008fe400078e0a05 */
[----:B-1----:R-:W-:Y:S02]  /*08e0*/  ULEA UR16, UR4, UR16, 0x18 ;  /* 0x0000001004107291 */ /* 0x002fe4000f8ec0ff */
[----:B------:R-:W-:-:S04]  /*08f0*/  IMAD.MOV R0, RZ, RZ, -R9 ;  /* 0x000000ffff007224 */ /* 0x000fc800078e0a09 */
[----:B------:R-:W-:-:S04]  /*0900*/  IMAD R0, R11, R0, R12 ;  /* 0x000000000b007224 */ /* 0x000fc800078e020c */
[----:B------:R-:W-:Y:S02]  /*0910*/  IMAD.IADD R0, R10, 0x1, R0 ;  /* 0x000000010a007824 */ /* 0x000fe400078e0200 */
[----:B------:R-:W1:Y:S02]  /*0920*/  LDS R10, [UR16] ;  /* 0x00000010ff0a7984 */ /* 0x000e640008000800 */
[----:B------:R-:W-:Y:S02]  /*0930*/  IMAD R7, R0, 0x100, R7 ;  /* 0x0000010000077824 */ /* 0x000fe400078e0207 */
[----:B------:R-:W-:Y:S02]  /*0940*/  IMAD.MOV.U32 R0, RZ, RZ, R2 ;  /* 0x000000ffff007224 */ /* 0x000fe400078e0002 */
[----:B------:R-:W-:Y:S02]  /*0950*/  IMAD.IADD R2, R66, 0x1, R7 ;  /* 0x0000000142027824 */ /* 0x000fe400078e0207 */
[----:B------:R-:W-:-:S02]  /*0960*/  IMAD R7, R0, R13, RZ ;  /* 0x0000000d00077224 */ /* 0x000fc400078e02ff */
[----:B------:R-:W-:Y:S01]  /*0970*/  VIADD R0, R6, 0xffffffe ;  /* 0x0ffffffe06007836 */ /* 0x000fe20000000000 */
[----:B------:R-:W-:Y:S01]  /*0980*/  IABS R6, R2 ;  /* 0x0000000200067213 */ /* 0x000fe20000000000 */
[----:B------:R-:W-:Y:S02]  /*0990*/  IMAD.HI.U32 R4, R5, R7, R4 ;  /* 0x0000000705047227 */ /* 0x000fe400078e0004 */
[----:B------:R2:W3:Y:S04]  /*09a0*/  F2I.FTZ.U32.TRUNC.NTZ R5, R0 ;  /* 0x0000000000057305 */ /* 0x0004e8000021f000 */
[----:B------:R-:W-:-:S04]  /*09b0*/  IMAD.HI.U32 R4, R4, R6, RZ ;  /* 0x0000000604047227 */ /* 0x000fc800078e00ff */
[----:B------:R-:W-:Y:S02]  /*09c0*/  IMAD.MOV R7, RZ, RZ, -R4 ;  /* 0x000000ffff077224 */ /* 0x000fe400078e0a04 */
[----:B------:R-:W-:Y:S02]  /*09d0*/  IMAD.SHL.U32 R4, R16, 0x200000, RZ ;  /* 0x0020000010047824 */ /* 0x000fe400078e00ff */
[----:B------:R-:W-:Y:S02]  /*09e0*/  IMAD R6, R13, R7, R6 ;  /* 0x000000070d067224 */ /* 0x000fe400078e0206 */
[----:B--2---:R-:W-:Y:S01]  /*09f0*/  IMAD.SHL.U32 R0, R9, 0x80, RZ ;  /* 0x0000008009007824 */ /* 0x004fe200078e00ff */
[----:B------:R-:W-:Y:S01]  /*0a00*/  LOP3.LUT R4, R4, 0x600000, RZ, 0xc0, !PT ;  /* 0x0060000004047812 */ /* 0x000fe200078ec0ff */
[----:B------:R-:W2:Y:S01]  /*0a10*/  LDC R9, c[0x0][0x3a0] ;  /* 0x0000e800ff097b82 */ /* 0x000ea20000000800 */
[----:B---3--:R-:W-:-:S07]  /*0a20*/  IMAD.MOV R11, RZ, RZ, -R5 ;  /* 0x000000ffff0b7224 */ /* 0x008fce00078e0a05 */
[----:B------:R-:W-:Y:S01]  /*0a30*/  BAR.SYNC.DEFER_BLOCKING 0x0 ;  /* 0x0000000000007b1d */ /* 0x000fe20000010000 */
[----:B------:R-:W-:Y:S01]  /*0a40*/  IMAD.IADD R7, R3, 0x1, R16 ;  /* 0x0000000103077824 */ /* 0x000fe200078e0210 */
[----:B------:R-:W-:Y:S01]  /*0a50*/  ISETP.GT.U32.AND P0, PT, R13, R6, PT ;  /* 0x000000060d00720c */ /* 0x000fe20003f04070 */
[----:B------:R-:W-:Y:S01]  /*0a60*/  IMAD R11, R11, R8, RZ ;  /* 0x000000080b0b7224 */ /* 0x000fe200078e02ff */
[----:B------:R-:W-:Y:S01]  /*0a70*/  R2UR UR12, R4 ;  /* 0x00000000040c72ca */ /* 0x000fe200000e0000 */
[----:B------:R-:W-:Y:S01]  /*0a80*/  IMAD.MOV.U32 R4, RZ, RZ, RZ ;  /* 0x000000ffff047224 */ /* 0x000fe200078e00ff */
[----:B------:R-:W-:Y:S02]  /*0a90*/  LOP3.LUT R12, R0, 0x43, R7, 0xf8, !PT ;  /* 0x00000043000c7812 */ /* 0x000fe400078ef807 */
[----:B-1----:R-:W-:Y:S01]  /*0aa0*/  R2UR UR17, R10 ;  /* 0x000000000a1172ca */ /* 0x002fe200000e0000 */
[----:B------:R-:W-:Y:S01]  /*0ab0*/  IMAD.HI.U32 R11, R5, R11, R4 ;  /* 0x0000000b050b7227 */ /* 0x000fe200078e0004 */
[----:B------:R-:W-:-:S02]  /*0ac0*/  IABS R47, R12 ;  /* 0x0000000c002f7213 */ /* 0x000fc40000000000 */
[C---:B------:R-:W-:Y:S02]  /*0ad0*/  LOP3.LUT R57, R12.reuse, 0x4, RZ, 0xfc, !PT ;  /* 0x000000040c397812 */ /* 0x040fe400078efcff */
[----:B------:R-:W-:Y:S01]  /*0ae0*/  LOP3.LUT R56, R12, 0x8, RZ, 0xfc, !PT ;  /* 0x000000080c387812 */ /* 0x000fe200078efcff */
[----:B------:R-:W-:Y:S01]  /*0af0*/  @!P0 IMAD.IADD R6, R6, 0x1, -R13 ;  /* 0x0000000106068824 */ /* 0x000fe200078e0a0d */
[----:B------:R-:W-:Y:S01]  /*0b00*/  IABS R45, R57 ;  /* 0x00000039002d7213 */ /* 0x000fe20000000000 */
[----:B------:R-:W-:Y:S01]  /*0b10*/  IMAD.HI.U32 R4, R11, R47, RZ ;  /* 0x0000002f0b047227 */ /* 0x000fe200078e00ff */
[----:B------:R-:W-:Y:S02]  /*0b20*/  IABS R10, R56 ;  /* 0x00000038000a7213 */ /* 0x000fe40000000000 */
[----:B------:R-:W-:Y:S01]  /*0b30*/  ISETP.GT.U32.AND P2, PT, R13, R6, PT ;  /* 0x000000060d00720c */ /* 0x000fe20003f44070 */
[----:B------:R-:W-:Y:S01]  /*0b40*/  IMAD.MOV R7, RZ, RZ, -R4 ;  /* 0x000000ffff077224 */ /* 0x000fe200078e0a04 */
[----:B------:R-:W-:Y:S11]  /*0b50*/  @P1 BRA `(.L_x_5) ;  /* 0x0000000000181947 */ /* 0x000ff60003800000 */
[----:B------:R-:W-:Y:S01]  /*0b60*/  ELECT P0, URZ, PT ;  /* 0x0000000000ff782f */ /* 0x000fe20003800000 */
[----:B------:R-:W-:Y:S01]  /*0b70*/  IMAD.MOV.U32 R4, RZ, RZ, 0x1 ;  /* 0x00000001ff047424 */ /* 0x000fe200078e00ff */
[----:B------:R-:W-:Y:S11]  /*0b80*/  UVIRTCOUNT.DEALLOC.SMPOOL 0x80 ;  /* 0x000000800000784c */ /* 0x000ff60000000000 */
[----:B------:R-:W-:-:S04]  /*0b90*/  @P0 MOV R5, 0x40 ;  /* 0x0000004000050802 */ /* 0x000fc80000000f00 */
[----:B------:R-:W-:-:S05]  /*0ba0*/  @P0 LEA R5, R14, R5, 0x18 ;  /* 0x000000050e050211 */ /* 0x000fca00078ec0ff */
[----:B------:R1:W-:Y:S02]  /*0bb0*/  @P0 STS.U8 [R5], R4 ;  /* 0x0000000405000388 */ /* 0x0003e40000000000 */
.L_x_5:
[----:B------:R-:W-:Y:S01]  /*0bc0*/  UIADD3 UR12, UPT, UPT, UR17, UR12, URZ ;  /* 0x0000000c110c7290 */ /* 0x000fe2000fffe0ff */
[----:B------:R-:W-:Y:S01]  /*0bd0*/  ISETP.NE.U32.AND P3, PT, R66, RZ, PT ;  /* 0x000000ff4200720c */ /* 0x000fe20003f65070 */
[C---:B-1----:R-:W-:Y:S01]  /*0be0*/  IMAD.HI.U32 R4, R11.reuse, R45, RZ ;  /* 0x0000002d0b047227 */ /* 0x042fe200078e00ff */
[----:B------:R-:W-:Y:S01]  /*0bf0*/  ISETP.GE.AND P4, PT, R2, RZ, PT ;  /* 0x000000ff0200720c */ /* 0x000fe20003f86270 */
[----:B------:R-:W-:Y:S01]  /*0c00*/  UMOV UR4, 0x1 ;  /* 0x0000000100047882 */ /* 0x000fe20000000000 */
[----:B------:R-:W-:Y:S01]  /*0c10*/  ISETP.NE.AND P0, PT, R52, RZ, PT ;  /* 0x000000ff3400720c */ /* 0x000fe20003f05270 */
[----:B------:R-:W-:Y:S01]  /*0c20*/  IMAD.HI.U32 R5, R11, R10, RZ ;  /* 0x0000000a0b057227 */ /* 0x000fe200078e00ff */
[----:B------:R-:W1:Y:S01]  /*0c30*/  LDCU UR5, c[0x0][0x3a4] ;  /* 0x00007480ff0577ac */ /* 0x000e620008000800 */
[----:B------:R-:W-:Y:S01]  /*0c40*/  PRMT R19, RZ, 0x7610, R19 ;  /* 0x00007610ff137816 */ /* 0x000fe20000000013 */
[----:B------:R-:W-:Y:S01]  /*0c50*/  STTM.x64 tmem[UR12], RZ ;  /* 0x000000ff000079ed */ /* 0x000fe2000834000c */
[----:B------:R-:W3:Y:S01]  /*0c60*/  FENCE.VIEW.ASYNC.T ;  /* 0x00000000000073c6 */ /* 0x000ee20000000200 */
[----:B------:R-:W-:Y:S01]  /*0c70*/  IMAD.MOV R4, RZ, RZ, -R4 ;  /* 0x000000ffff047224 */ /* 0x000fe200078e0a04 */
[----:B------:R-:W-:Y:S01]  /*0c80*/  UIADD3 UR10, UPT, UPT, UR16, 0x3000, URZ ;  /* 0x00003000100a7890 */ /* 0x000fe2000fffe0ff */
[----:B------:R-:W-:Y:S01]  /*0c90*/  IMAD.MOV R5, RZ, RZ, -R5 ;  /* 0x000000ffff057224 */ /* 0x000fe200078e0a05 */
[----:B---3--:R-:W-:Y:S01]  /*0ca0*/  VOTEU.ALL UP0, P3 ;  /* 0x0000000000ff7886 */ /* 0x008fe20001800000 */
[----:B------:R-:W-:Y:S01]  /*0cb0*/  @!P2 IMAD.IADD R6, R6, 0x1, -R13 ;  /* 0x000000010606a824 */ /* 0x000fe200078e0a0d */
[----:B------:R-:W3:Y:S01]  /*0cc0*/  LDCU.128 UR20, c[0x0][0x380] ;  /* 0x00007000ff1477ac */ /* 0x000ee20008000c00 */
[----:B------:R-:W-:-:S02]  /*0cd0*/  IMAD R45, R8, R4, R45 ;  /* 0x00000004082d7224 */ /* 0x000fc400078e022d */
[----:B------:R-:W-:Y:S01]  /*0ce0*/  IMAD R13, R8, R5, R10 ;  /* 0x00000005080d7224 */ /* 0x000fe200078e020a */
[----:B------:R-:W-:-:S04]  /*0cf0*/  @!UP0 UIADD3 UR6, UPT, UPT, -UR4, 0x100000, URZ ;  /* 0x0010000004068890 */ /* 0x000fc8000fffe1ff */
[----:B------:R-:W-:Y:S02]  /*0d00*/  @!UP0 USHF.L.U32 UR7, UR6, 0xb, URZ ;  /* 0x0000000b06078899 */ /* 0x000fe400080006ff */
[----:B------:R-:W-:Y:S01]  /*0d10*/  @!UP0 USHF.L.U32 UR6, UR6, 0x1, URZ ;  /* 0x0000000106068899 */ /* 0x000fe200080006ff */
[C---:B--2---:R-:W-:Y:S01]  /*0d20*/  VIADD R4, R9.reuse, 0xffffffff ;  /* 0xffffffff09047836 */ /* 0x044fe20000000000 */
[----:B------:R-:W-:Y:S01]  /*0d30*/  UMOV UR13, UR10 ;  /* 0x0000000a000d7c82 */ /* 0x000fe20008000000 */
[----:B------:R-:W-:Y:S01]  /*0d40*/  VIADD R5, R9, 0xfffffffe ;  /* 0xfffffffe09057836 */ /* 0x000fe20000000000 */
[----:B------:R-:W-:Y:S01]  /*0d50*/  VOTEU.ALL UP1, P3 ;  /* 0x0000000000ff7886 */ /* 0x000fe20001820000 */
[----:B------:R-:W-:Y:S01]  /*0d60*/  BAR.SYNC.DEFER_BLOCKING 0x0 ;  /* 0x0000000000007b1d */ /* 0x000fe20000010000 */
[----:B------:R-:W-:Y:S01]  /*0d70*/  @!P4 IMAD.MOV R6, RZ, RZ, -R6 ;  /* 0x000000ffff06c224 */ /* 0x000fe200078e0a06 */
[----:B------:R-:W-:Y:S01]  /*0d80*/  ISETP.GE.U32.AND P4, PT, R4, 0x7fffffe0, PT ;  /* 0x7fffffe00400780c */ /* 0x000fe20003f86070 */
[----:B------:R-:W-:Y:S01]  /*0d90*/  IMAD R47, R8, R7, R47 ;  /* 0x00000007082f7224 */ /* 0x000fe200078e022f */
[----:B------:R-:W-:Y:S01]  /*0da0*/  ISETP.GE.U32.AND P5, PT, R5, 0x7fffffdf, PT ;  /* 0x7fffffdf0500780c */ /* 0x000fe20003fa6070 */
[----:B------:R-:W-:-:S03]  /*0db0*/  VIADD R7, R9, 0xfffffffd ;  /* 0xfffffffd09077836 */ /* 0x000fc60000000000 */
[----:B------:R-:W2:Y:S01]  /*0dc0*/  LDC.64 R4, c[0x0][0x3a8] ;  /* 0x0000ea00ff047b82 */ /* 0x000ea20000000a00 */
[----:B------:R-:W-:Y:S01]  /*0dd0*/  @!P0 LOP3.LUT R6, RZ, R52, RZ, 0x33, !PT ;  /* 0x00000034ff068212 */ /* 0x000fe200078e33ff */
[----:B------:R-:W-:Y:S01]  /*0de0*/  VIADD R10, R9, 0xfffffffb ;  /* 0xfffffffb090a7836 */ /* 0x000fe20000000000 */
[----:B------:R-:W-:Y:S01]  /*0df0*/  ISETP.GE.U32.AND P0, PT, R7, 0x7fffffde, PT ;  /* 0x7fffffde0700780c */ /* 0x000fe20003f06070 */
[----:B------:R-:W-:Y:S02]  /*0e00*/  VIADD R7, R9, 0xfffffffc ;  /* 0xfffffffc09077836 */ /* 0x000fe40000000000 */
[----:B-1----:R-:W-:Y:S01]  /*0e10*/  IMAD R15, R6, UR5, RZ ;  /* 0x00000005060f7c24 */ /* 0x002fe2000f8e02ff */
[----:B------:R-:W1:Y:S02]  /*0e20*/  FENCE.VIEW.ASYNC.S ;  /* 0x00000000000073c6 */ /* 0x000e640000000000 */
[----:B-1----:R1:W4:Y:S02]  /*0e30*/  @!UP1 SYNCS.EXCH.64 URZ, [UR13], UR6 ;  /* 0x000000060dff95b2 */ /* 0x0023240008000100 */
[----:B------:R-:W-:-:S02]  /*0e40*/  SHF.R.S32.HI R14, RZ, 0x1f, R15 ;  /* 0x0000001fff0e7819 */ /* 0x000fc4000001140f */
[----:B------:R-:W-:Y:S02]  /*0e50*/  PRMT R17, RZ, 0x7610, R17 ;  /* 0x00007610ff117816 */ /* 0x000fe40000000011 */
[----:B------:R-:W-:Y:S01]  /*0e60*/  PRMT R20, RZ, 0x7610, R20 ;  /* 0x00007610ff147816 */ /* 0x000fe20000000014 */
[C---:B--2---:R-:W-:Y:S01]  /*0e70*/  IMAD.SHL.U32 R69, R4.reuse, 0x2, RZ ;  /* 0x0000000204457824 */ /* 0x044fe200078e00ff */
[----:B---3--:R-:W-:Y:S01]  /*0e80*/  IADD3 R6, P6, PT, R15, UR20, RZ ;  /* 0x000000140f067c10 */ /* 0x008fe2000ffde0ff */
[C---:B------:R-:W-:Y:S01]  /*0e90*/  IMAD R71, R4.reuse, 0x3, RZ ;  /* 0x0000000304477824 */ /* 0x040fe200078e02ff */
[----:B------:R-:W-:Y:S02]  /*0ea0*/  ISETP.GE.U32.AND P2, PT, R7, 0x7fffffdd, PT ;  /* 0x7fffffdd0700780c */ /* 0x000fe40003f46070 */
[----:B------:R-:W-:Y:S01]  /*0eb0*/  PRMT R18, RZ, 0x7610, R18 ;  /* 0x00007610ff127816 */ /* 0x000fe20000000012 */
[----:B------:R-:W-:Y:S01]  /*0ec0*/  IMAD.SHL.U32 R77, R4, 0x4, RZ ;  /* 0x00000004044d7824 */ /* 0x000fe200078e00ff */
[----:B------:R-:W-:Y:S01]  /*0ed0*/  IADD3.X R7, PT, PT, R14, UR21, RZ, P6, !PT ;  /* 0x000000150e077c10 */ /* 0x000fe2000b7fe4ff */
[----:B----4-:R-:W-:Y:S01]  /*0ee0*/  BAR.SYNC.DEFER_BLOCKING 0x0 ;  /* 0x0000000000007b1d */ /* 0x010fe20000010000 */
[----:B------:R-:W-:-:S02]  /*0ef0*/  SHF.R.S32.HI R67, RZ, 0x1f, R4 ;  /* 0x0000001fff437819 */ /* 0x000fc40000011404 */
[----:B------:R-:W-:Y:S02]  /*0f00*/  IADD3 R22, P6, PT, R6, R4, RZ ;  /* 0x0000000406167210 */ /* 0x000fe40007fde0ff */
[----:B------:R-:W-:Y:S01]  /*0f10*/  SHF.R.S32.HI R73, RZ, 0x1f, R69 ;  /* 0x0000001fff497819 */ /* 0x000fe20000011445 */
[C---:B------:R-:W-:Y:S02]  /*0f20*/  VIADD R21, R9.reuse, 0xffffffec ;  /* 0xffffffec09157836 */ /* 0x040fe40000000000 */
[C---:B------:R-:W-:Y:S02]  /*0f30*/  VIADD R30, R9.reuse, 0xffffffe5 ;  /* 0xffffffe5091e7836 */ /* 0x040fe40000000000 */
[C---:B------:R-:W-:Y:S02]  /*0f40*/  VIADD R31, R9.reuse, 0xffffffe6 ;  /* 0xffffffe6091f7836 */ /* 0x040fe40000000000 */
[C---:B------:R-:W-:Y:S02]  /*0f50*/  VIADD R35, R9.reuse, 0xffffffe2 ;  /* 0xffffffe209237836 */ /* 0x040fe40000000000 */
[----:B------:R-:W-:-:S02]  /*0f60*/  VIADD R68, R9, 0xffffffe0 ;  /* 0xffffffe009447836 */ /* 0x000fc40000000000 */
[----:B------:R-:W-:Y:S02]  /*0f70*/  VIADD R34, R9, 0xffffffe3 ;  /* 0xffffffe309227836 */ /* 0x000fe40000000000 */
[C---:B------:R-:W-:Y:S02]  /*0f80*/  IMAD R81, R4.reuse, 0x5, RZ ;  /* 0x0000000504517824 */ /* 0x040fe400078e02ff */
[C---:B------:R-:W-:Y:S02]  /*0f90*/  IMAD R85, R4.reuse, 0x6, RZ ;  /* 0x0000000604557824 */ /* 0x040fe400078e02ff */
[C---:B------:R-:W-:Y:S02]  /*0fa0*/  IMAD R89, R4.reuse, 0x7, RZ ;  /* 0x0000000704597824 */ /* 0x040fe400078e02ff */
[C---:B------:R-:W-:Y:S01]  /*0fb0*/  IMAD.SHL.U32 R91, R4.reuse, 0x8, RZ ;  /* 0x00000008045b7824 */ /* 0x040fe200078e00ff */
[----:B------:R-:W2:Y:S01]  /*0fc0*/  @!P4 LDG.E.U8 R19, desc[UR18][R6.64] ;  /* 0x000000120613c981 */ /* 0x000ea2000c1e1100 */
[----:B------:R-:W-:Y:S01]  /*0fd0*/  IMAD.X R23, R67, 0x1, R7, P6 ;  /* 0x0000000143177824 */ /* 0x000fe200030e0607 */
[-C--:B------:R-:W-:Y:S01]  /*0fe0*/  IADD3 R24, P6, PT, R69, R6.reuse, RZ ;  /* 0x0000000645187210 */ /* 0x080fe20007fde0ff */
[----:B------:R-:W-:Y:S01]  /*0ff0*/  IMAD.SHL.U32 R97, R4, 0x10, RZ ;  /* 0x0000001004617824 */ /* 0x000fe200078e00ff */
[----:B------:R-:W-:Y:S01]  /*1000*/  ISETP.GE.U32.AND P4, PT, R10, 0x7fffffdc, PT ;  /* 0x7fffffdc0a00780c */ /* 0x000fe20003f86070 */
[----:B------:R-:W-:Y:S01]  /*1010*/  VIADD R10, R9, 0xfffffffa ;  /* 0xfffffffa090a7836 */ /* 0x000fe20000000000 */
[----:B------:R-:W-:Y:S01]  /*1020*/  SHF.R.S32.HI R75, RZ, 0x1f, R71 ;  /* 0x0000001fff4b7819 */ /* 0x000fe20000011447 */
[----:B------:R-:W-:Y:S01]  /*1030*/  IMAD.X R25, R73, 0x1, R7, P6 ;  /* 0x0000000149197824 */ /* 0x000fe200030e0607 */
[----:B------:R-:W-:Y:S01]  /*1040*/  IADD3 R26, P6, PT, R71, R6, RZ ;  /* 0x00000006471a7210 */ /* 0x000fe20007fde0ff */
[----:B------:R3:W4:Y:S01]  /*1050*/  @!P5 LDG.E.U8 R17, desc[UR18][R22.64] ;  /* 0x000000121611d981 */ /* 0x000722000c1e1100 */
[----:B------:R-:W-:Y:S01]  /*1060*/  ISETP.GE.U32.AND P5, PT, R10, 0x7fffffdb, PT ;  /* 0x7fffffdb0a00780c */ /* 0x000fe20003fa6070 */
[----:B------:R-:W-:-:S02]  /*1070*/  VIADD R10, R9, 0xfffffff9 ;  /* 0xfffffff9090a7836 */ /* 0x000fc40000000000 */
[----:B------:R-:W-:Y:S01]  /*1080*/  IMAD R101, R4, 0x9, RZ ;  /* 0x0000000904657824 */ /* 0x000fe200078e02ff */
[----:B------:R5:W2:Y:S01]  /*1090*/  @!P0 LDG.E.U8 R20, desc[UR18][R24.64] ;  /* 0x0000001218148981 */ /* 0x000aa2000c1e1100 */
[----:B------:R-:W-:Y:S01]  /*10a0*/  IMAD.X R27, R75, 0x1, R7, P6 ;  /* 0x000000014b1b7824 */ /* 0x000fe200030e0607 */
[----:B------:R-:W-:Y:S01]  /*10b0*/  ISETP.GE.U32.AND P0, PT, R10, 0x7fffffda, PT ;  /* 0x7fffffda0a00780c */ /* 0x000fe20003f06070 */
[----:B------:R-:W-:Y:S01]  /*10c0*/  VIADD R10, R9, 0xffffffed ;  /* 0xffffffed090a7836 */ /* 0x000fe20000000000 */
[----:B------:R-:W-:Y:S01]  /*10d0*/  SHF.R.S32.HI R79, RZ, 0x1f, R77 ;  /* 0x0000001fff4f7819 */ /* 0x000fe2000001144d */
[C---:B------:R-:W-:Y:S01]  /*10e0*/  IMAD R105, R4.reuse, 0x18, RZ ;  /* 0x0000001804697824 */ /* 0x040fe200078e02ff */
[----:B------:R0:W2:Y:S01]  /*10f0*/  @!P2 LDG.E.U8 R18, desc[UR18][R26.64] ;  /* 0x000000121a12a981 */ /* 0x0000a2000c1e1100 */
[----:B------:R-:W-:Y:S01]  /*1100*/  IADD3 R28, P2, PT, R77, R6, RZ ;  /* 0x000000064d1c7210 */ /* 0x000fe20007f5e0ff */
[----:B------:R-:W-:Y:S01]  /*1110*/  IMAD R109, R4, 0xa, RZ ;  /* 0x0000000a046d7824 */ /* 0x000fe200078e02ff */
[----:B------:R-:W-:Y:S01]  /*1120*/  ISETP.GE.U32.AND P6, PT, R21, 0x7fffffcd, PT ;  /* 0x7fffffcd1500780c */ /* 0x000fe20003fc6070 */
[----:B------:R-:W-:-:S02]  /*1130*/  VIADD R21, R9, 0xffffffee ;  /* 0xffffffee09157836 */ /* 0x000fc40000000000 */
[C---:B------:R-:W-:Y:S02]  /*1140*/  IMAD R113, R4.reuse, 0xb, RZ ;  /* 0x0000000b04717824 */ /* 0x040fe400078e02ff */
[C---:B------:R-:W-:Y:S02]  /*1150*/  IMAD R115, R4.reuse, 0xc, RZ ;  /* 0x0000000c04737824 */ /* 0x040fe400078e02ff */
[C---:B------:R-:W-:Y:S02]  /*1160*/  IMAD R121, R4.reuse, 0xd, RZ ;  /* 0x0000000d04797824 */ /* 0x040fe400078e02ff */
[C---:B------:R-:W-:Y:S02]  /*1170*/  IMAD R125, R4.reuse, 0xe, RZ ;  /* 0x0000000e047d7824 */ /* 0x040fe400078e02ff */
[C---:B------:R-:W-:Y:S02]  /*1180*/  IMAD R127, R4.reuse, 0xf, RZ ;  /* 0x0000000f047f7824 */ /* 0x040fe400078e02ff */
[----:B------:R-:W-:-:S02]  /*1190*/  IMAD R133, R4, 0x11, RZ ;  /* 0x0000001104857824 */ /* 0x000fc400078e02ff */
        /* <DEDUP_REMOVED lines=8> */
[----:B------:R-:W-:Y:S01]  /*1220*/  IMAD R169, R4, 0x1b, RZ ;  /* 0x0000001b04a97824 */ /* 0x000fe200078e02ff */
[----:B------:R-:W-:Y:S01]  /*1230*/  LOP3.LUT R52, R12, 0xc, RZ, 0xfc, !PT ;  /* 0x0000000c0c347812 */ /* 0x000fe200078efcff */
[----:B------:R-:W-:Y:S01]  /*1240*/  IMAD.X R29, R79, 0x1, R7, P2 ;  /* 0x000000014f1d7824 */ /* 0x000fe200010e0607 */
[----:B------:R-:W-:Y:S01]  /*1250*/  ISETP.GE.U32.AND P2, PT, R10, 0x7fffffce, PT ;  /* 0x7fffffce0a00780c */ /* 0x000fe20003f46070 */
[----:B------:R-:W-:Y:S01]  /*1260*/  VIADD R10, R9, 0xffffffef ;  /* 0xffffffef090a7836 */ /* 0x000fe20000000000 */
[----:B---3--:R-:W-:Y:S01]  /*1270*/  SEL R22, RZ, 0x1, P6 ;  /* 0x00000001ff167807 */ /* 0x008fe20003000000 */
[----:B------:R-:W3:Y:S01]  /*1280*/  LDCU UR5, c[0x0][0x3b0] ;  /* 0x00007600ff0577ac */ /* 0x000ee20008000800 */
[----:B------:R-:W-:Y:S01]  /*1290*/  ISETP.GE.U32.AND P6, PT, R21, 0x7fffffcf, PT ;  /* 0x7fffffcf1500780c */ /* 0x000fe20003fc6070 */
[C---:B------:R-:W-:Y:S01]  /*12a0*/  VIADD R21, R9.reuse, 0xffffffe8 ;  /* 0xffffffe809157836 */ /* 0x040fe20000000000 */
[----:B------:R-:W-:Y:S01]  /*12b0*/  SEL R23, RZ, 0x1fffe, P2 ;  /* 0x0001fffeff177807 */ /* 0x000fe20001000000 */
[C---:B-----5:R-:W-:Y:S01]  /*12c0*/  VIADD R24, R9.reuse, 0xffffffe9 ;  /* 0xffffffe909187836 */ /* 0x060fe20000000000 */
[----:B------:R-:W-:Y:S01]  /*12d0*/  ISETP.GE.U32.AND P2, PT, R10, 0x7fffffd0, PT ;  /* 0x7fffffd00a00780c */ /* 0x000fe20003f46070 */
[----:B------:R-:W-:Y:S01]  /*12e0*/  VIADD R25, R9, 0xffffffea ;  /* 0xffffffea09197836 */ /* 0x000fe20000000000 */
[----:B------:R-:W-:-:S02]  /*12f0*/  SEL R10, RZ, 0x4, P6 ;  /* 0x00000004ff0a7807 */ /* 0x000fc40003000000 */
[----:B------:R-:W-:Y:S02]  /*1300*/  ISETP.GE.U32.AND P6, PT, R21, 0x7fffffc9, PT ;  /* 0x7fffffc91500780c */ /* 0x000fe40003fc6070 */
[----:B------:R-:W-:Y:S02]  /*1310*/  SEL R21, RZ, 0x7fff8, P2 ;  /* 0x0007fff8ff157807 */ /* 0x000fe40001000000 */
[----:B------:R-:W-:Y:S01]  /*1320*/  ISETP.GE.U32.AND P2, PT, R24, 0x7fffffca, PT ;  /* 0x7fffffca1800780c */ /* 0x000fe20003f46070 */
[----:B------:R-:W-:Y:S01]  /*1330*/  VIADD R24, R9, 0xffffffeb ;  /* 0xffffffeb09187836 */ /* 0x000fe20000000000 */
[----:B0-----:R-:W-:Y:S02]  /*1340*/  SEL R26, RZ, 0x1, P6 ;  /* 0x00000001ff1a7807 */ /* 0x001fe40003000000 */
[----:B------:R-:W-:Y:S01]  /*1350*/  ISETP.GE.U32.AND P6, PT, R25, 0x7fffffcb, PT ;  /* 0x7fffffcb1900780c */ /* 0x000fe20003fc6070 */
[----:B------:R-:W-:Y:S01]  /*1360*/  VIADD R25, R9, 0xffffffe4 ;  /* 0xffffffe409197836 */ /* 0x000fe20000000000 */
[----:B------:R-:W-:-:S02]  /*1370*/  SEL R27, RZ, 0x1fffe, P2 ;  /* 0x0001fffeff1b7807 */ /* 0x000fc40001000000 */
[----:B------:R-:W-:Y:S02]  /*1380*/  ISETP.GE.U32.AND P2, PT, R24, 0x7fffffcc, PT ;  /* 0x7fffffcc1800780c */ /* 0x000fe40003f46070 */
[----:B------:R-:W-:Y:S02]  /*1390*/  SEL R24, RZ, 0x4, P6 ;  /* 0x00000004ff187807 */ /* 0x000fe40003000000 */
[----:B------:R-:W-:Y:S02]  /*13a0*/  ISETP.GE.U32.AND P6, PT, R25, 0x7fffffc5, PT ;  /* 0x7fffffc51900780c */ /* 0x000fe40003fc6070 */
[----:B------:R-:W-:Y:S02]  /*13b0*/  SEL R25, RZ, 0x7fff8, P2 ;  /* 0x0007fff8ff197807 */ /* 0x000fe40001000000 */
[----:B------:R-:W-:Y:S01]  /*13c0*/  ISETP.GE.U32.AND P2, PT, R30, 0x7fffffc6, PT ;  /* 0x7fffffc61e00780c */ /* 0x000fe20003f46070 */
[----:B------:R-:W-:Y:S01]  /*13d0*/  VIADD R30, R9, 0xffffffe7 ;  /* 0xffffffe7091e7836 */ /* 0x000fe20000000000 */
[----:B------:R-:W-:-:S02]  /*13e0*/  SEL R32, RZ, 0x1, P6 ;  /* 0x00000001ff207807 */ /* 0x000fc40003000000 */
[----:B------:R-:W-:Y:S01]  /*13f0*/  ISETP.GE.U32.AND P6, PT, R31, 0x7fffffc7, PT ;  /* 0x7fffffc71f00780c */ /* 0x000fe20003fc6070 */
[----:B------:R-:W-:Y:S01]  /*1400*/  VIADD R31, R9, 0xffffffe1 ;  /* 0xffffffe1091f7836 */ /* 0x000fe20000000000 */
[----:B------:R-:W-:Y:S02]  /*1410*/  SEL R33, RZ, 0x1fffe, P2 ;  /* 0x0001fffeff217807 */ /* 0x000fe40001000000 */
[----:B------:R-:W-:Y:S02]  /*1420*/  ISETP.GE.U32.AND P2, PT, R30, 0x7fffffc8, PT ;  /* 0x7fffffc81e00780c */ /* 0x000fe40003f46070 */
[----:B------:R-:W-:Y:S02]  /*1430*/  SEL R30, RZ, 0x4, P6 ;  /* 0x00000004ff1e7807 */ /* 0x000fe40003000000 */
[----:B------:R-:W-:Y:S02]  /*1440*/  ISETP.GE.U32.AND P6, PT, R31, 0x7fffffc2, PT ;  /* 0x7fffffc21f00780c */ /* 0x000fe40003fc6070 */
[----:B------:R-:W-:-:S02]  /*1450*/  SEL R31, RZ, 0x7fff8, P2 ;  /* 0x0007fff8ff1f7807 */ /* 0x000fc40001000000 */
[----:B------:R-:W-:Y:S01]  /*1460*/  ISETP.GE.U32.AND P2, PT, R35, 0x7fffffc3, PT ;  /* 0x7fffffc32300780c */ /* 0x000fe20003f46070 */
[----:B------:R-:W-:-:S03]  /*1470*/  IMAD.IADD R22, R22, 0x1, R23 ;  /* 0x0000000116167824 */ /* 0x000fc600078e0217 */
[----:B------:R-:W-:Y:S02]  /*1480*/  SEL R23, RZ, 0x4, P2 ;  /* 0x00000004ff177807 */ /* 0x000fe40001000000 */
[----:B------:R-:W-:Y:S01]  /*1490*/  ISETP.GE.U32.AND P2, PT, R68, 0x7fffffc1, PT ;  /* 0x7fffffc14400780c */ /* 0x000fe20003f46070 */
[----:B------:R-:W-:Y:S01]  /*14a0*/  IMAD.IADD R26, R26, 0x1, R27 ;  /* 0x000000011a1a7824 */ /* 0x000fe200078e021b */
[----:B------:R-:W-:Y:S02]  /*14b0*/  SEL R36, RZ, 0x1fffe, P6 ;  /* 0x0001fffeff247807 */ /* 0x000fe40003000000 */
[----:B------:R-:W-:Y:S02]  /*14c0*/  SEL R27, RZ, 0x1, P2 ;  /* 0x00000001ff1b7807 */ /* 0x000fe40001000000 */
[----:B------:R-:W-:Y:S02]  /*14d0*/  ISETP.GE.U32.AND P6, PT, R34, 0x7fffffc4, PT ;  /* 0x7fffffc42200780c */ /* 0x000fe40003fc6070 */
[----:B------:R-:W-:Y:S01]  /*14e0*/  LOP3.LUT R26, R26, 0x3, RZ, 0xc0, !PT ;  /* 0x000000031a1a7812 */ /* 0x000fe200078ec0ff */
[----:B------:R-:W-:Y:S01]  /*14f0*/  IMAD.IADD R27, R27, 0x1, R36 ;  /* 0x000000011b1b7824 */ /* 0x000fe200078e0224 */
[----:B------:R-:W-:Y:S01]  /*1500*/  LOP3.LUT R22, R22, 0x3, RZ, 0xc0, !PT ;  /* 0x0000000316167812 */ /* 0x000fe200078ec0ff */
[----:B------:R-:W-:Y:S01]  /*1510*/  IMAD.IADD R32, R32, 0x1, R33 ;  /* 0x0000000120207824 */ /* 0x000fe200078e0221 */
[----:B------:R-:W-:-:S02]  /*1520*/  SEL R34, RZ, 0x7fff8, P6 ;  /* 0x0007fff8ff227807 */ /* 0x000fc40003000000 */
[----:B------:R-:W-:Y:S02]  /*1530*/  IADD3 R24, PT, PT, R26, R25, R24 ;  /* 0x000000191a187210 */ /* 0x000fe40007ffe018 */
[----:B------:R-:W-:Y:S02]  /*1540*/  LOP3.LUT R27, R27, 0x3, RZ, 0xc0, !PT ;  /* 0x000000031b1b7812 */ /* 0x000fe400078ec0ff */
[----:B------:R-:W-:Y:S02]  /*1550*/  IADD3 R10, PT, PT, R22, R21, R10 ;  /* 0x00000015160a7210 */ /* 0x000fe40007ffe00a */
[----:B------:R-:W-:Y:S01]  /*1560*/  PRMT R21, RZ, 0x7610, R21 ;  /* 0x00007610ff157816 */ /* 0x000fe20000000015 */
[----:B------:R-:W-:Y:S01]  /*1570*/  IMAD.SHL.U32 R22, R24, 0x100, RZ ;  /* 0x0000010018167824 */ /* 0x000fe200078e00ff */
[----:B------:R-:W-:Y:S02]  /*1580*/  LOP3.LUT R32, R32, 0x3, RZ, 0xc0, !PT ;  /* 0x0000000320207812 */ /* 0x000fe400078ec0ff */
[----:B------:R-:W-:-:S02]  /*1590*/  IADD3 R23, PT, PT, R27, R34, R23 ;  /* 0x000000221b177210 */ /* 0x000fc40007ffe017 */
[----:B------:R-:W-:Y:S01]  /*15a0*/  IADD3 R30, PT, PT, R32, R31, R30 ;  /* 0x0000001f201e7210 */ /* 0x000fe20007ffe01e */
[----:B------:R0:W5:Y:S01]  /*15b0*/  @!P4 LDG.E.U8 R21, desc[UR18][R28.64] ;  /* 0x000000121c15c981 */ /* 0x000162000c1e1100 */
[----:B------:R-:W-:Y:S02]  /*15c0*/  LOP3.LUT R25, R23, 0xf, RZ, 0xc0, !PT ;  /* 0x0000000f17197812 */ /* 0x000fe400078ec0ff */
[----:B------:R-:W-:Y:S02]  /*15d0*/  SHF.R.S32.HI R83, RZ, 0x1f, R81 ;  /* 0x0000001fff537819 */ /* 0x000fe40000011451 */
[-C--:B------:R-:W-:Y:S02]  /*15e0*/  IADD3 R24, P4, PT, R81, R6.reuse, RZ ;  /* 0x0000000651187210 */ /* 0x080fe40007f9e0ff */
[----:B------:R-:W-:Y:S01]  /*15f0*/  LOP3.LUT R23, R22, 0xf00, RZ, 0xe2, !PT ;  /* 0x00000f0016177812 */ /* 0x000fe200078ee2ff */
[----:B------:R-:W-:Y:S01]  /*1600*/  IMAD R27, R30, 0x10, R25 ;  /* 0x000000101e1b7824 */ /* 0x000fe200078e0219 */
[----:B------:R-:W-:Y:S01]  /*1610*/  SHF.R.S32.HI R87, RZ, 0x1f, R85 ;  /* 0x0000001fff577819 */ /* 0x000fe20000011455 */
[----:B------:R-:W-:Y:S01]  /*1620*/  IMAD.X R25, R83, 0x1, R7, P4 ;  /* 0x0000000153197824 */ /* 0x000fe200020e0607 */
[----:B------:R-:W-:Y:S01]  /*1630*/  IADD3 R26, P4, PT, R85, R6, RZ ;  /* 0x00000006551a7210 */ /* 0x000fe20007f9e0ff */
[--C-:B------:R-:W-:Y:S01]  /*1640*/  IMAD R30, R10, 0x1000, R23.reuse ;  /* 0x000010000a1e7824 */ /* 0x100fe200078e0217 */
[----:B------:R-:W-:Y:S01]  /*1650*/  PRMT R22, RZ, 0x7610, R22 ;  /* 0x00007610ff167816 */ /* 0x000fe20000000016 */
[----:B------:R-:W-:Y:S01]  /*1660*/  VIADD R10, R9, 0xfffffff7 ;  /* 0xfffffff7090a7836 */ /* 0x000fe20000000000 */
[----:B0-----:R-:W-:Y:S01]  /*1670*/  LOP3.LUT R29, R27, 0xff, RZ, 0xc0, !PT ;  /* 0x000000ff1b1d7812 */ /* 0x001fe200078ec0ff */
[----:B------:R-:W-:Y:S01]  /*1680*/  VIADD R35, R9, 0xfffffff8 ;  /* 0xfffffff809237836 */ /* 0x000fe20000000000 */
[----:B------:R-:W-:Y:S01]  /*1690*/  PRMT R23, RZ, 0x7610, R23 ;  /* 0x00007610ff177816 */ /* 0x000fe20000000017 */
[----:B------:R-:W-:Y:S01]  /*16a0*/  IMAD.X R27, R87, 0x1, R7, P4 ;  /* 0x00000001571b7824 */ /* 0x000fe200020e0607 */
[----:B------:R-:W-:Y:S01]  /*16b0*/  ISETP.GE.U32.AND P4, PT, R10, 0x7fffffd8, PT ;  /* 0x7fffffd80a00780c */ /* 0x000fe20003f86070 */
[----:B------:R-:W-:Y:S01]  /*16c0*/  VIADD R10, R9, 0xfffffff6 ;  /* 0xfffffff6090a7836 */ /* 0x000fe20000000000 */
[----:B------:R-:W-:Y:S01]  /*16d0*/  ISETP.GE.U32.AND P6, PT, R35, 0x7fffffd9, PT ;  /* 0x7fffffd92300780c */ /* 0x000fe20003fc6070 */
[----:B------:R0:W2:Y:S01]  /*16e0*/  @!P5 LDG.E.U8 R22, desc[UR18][R24.64] ;  /* 0x000000121816d981 */ /* 0x0000a2000c1e1100 */
[----:B------:R-:W-:Y:S01]  /*16f0*/  IMAD.IADD R29, R30, 0x1, R29 ;  /* 0x000000011e1d7824 */ /* 0x000fe200078e021d */
[----:B------:R-:W-:-:S02]  /*1700*/  SHF.R.S32.HI R93, RZ, 0x1f, R89 ;  /* 0x0000001fff5d7819 */ /* 0x000fc40000011459 */
[-C--:B------:R-:W-:Y:S01]  /*1710*/  IADD3 R28, P5, PT, R89, R6.reuse, RZ ;  /* 0x00000006591c7210 */ /* 0x080fe20007fbe0ff */
[----:B------:R1:W2:Y:S01]  /*1720*/  @!P0 LDG.E.U8 R23, desc[UR18][R26.64] ;  /* 0x000000121a178981 */ /* 0x0002a2000c1e1100 */
[----:B------:R-:W-:Y:S02]  /*1730*/  ISETP.GE.U32.AND P0, PT, R10, 0x7fffffd7, PT ;  /* 0x7fffffd70a00780c */ /* 0x000fe40003f06070 */
[----:B------:R-:W-:Y:S01]  /*1740*/  LOP3.LUT R10, R29, 0xffff, RZ, 0xc0, !PT ;  /* 0x0000ffff1d0a7812 */ /* 0x000fe200078ec0ff */
[----:B------:R-:W-:Y:S01]  /*1750*/  IMAD.X R29, R93, 0x1, R7, P5 ;  /* 0x000000015d1d7824 */ /* 0x000fe200028e0607 */
[----:B------:R-:W-:Y:S02]  /*1760*/  SHF.R.S32.HI R95, RZ, 0x1f, R91 ;  /* 0x0000001fff5f7819 */ /* 0x000fe4000001145b */
[----:B------:R-:W-:Y:S02]  /*1770*/  IADD3 R30, P5, PT, R91, R6, RZ ;  /* 0x000000065b1e7210 */ /* 0x000fe40007fbe0ff */
[----:B0-----:R-:W-:-:S02]  /*1780*/  PRMT R24, RZ, 0x7610, R24 ;  /* 0x00007610ff187816 */ /* 0x001fc40000000018 */
[--C-:B-1----:R-:W-:Y:S01]  /*1790*/  SHF.R.U32.HI R26, RZ, 0xf, R10.reuse ;  /* 0x0000000fff1a7819 */ /* 0x102fe2000001160a */
[----:B------:R-:W-:Y:S01]  /*17a0*/  IMAD.X R31, R95, 0x1, R7, P5 ;  /* 0x000000015f1f7824 */ /* 0x000fe200028e0607 */
[----:B------:R-:W-:Y:S02]  /*17b0*/  SHF.R.S32.HI R99, RZ, 0x1f, R97 ;  /* 0x0000001fff637819 */ /* 0x000fe40000011461 */
[----:B------:R0:W2:Y:S01]  /*17c0*/  @!P6 LDG.E.U8 R24, desc[UR18][R28.64] ;  /* 0x000000121c18e981 */ /* 0x0000a2000c1e1100 */
[----:B------:R-:W-:Y:S02]  /*17d0*/  LOP3.LUT P5, RZ, R26, 0x1, RZ, 0xc0, !PT ;  /* 0x000000011aff7812 */ /* 0x000fe400078ac0ff */
[-C--:B------:R-:W-:Y:S02]  /*17e0*/  IADD3 R34, P6, PT, R97, R6.reuse, RZ ;  /* 0x0000000661227210 */ /* 0x080fe40007fde0ff */
[----:B------:R-:W-:Y:S02]  /*17f0*/  PRMT R25, RZ, 0x7610, R25 ;  /* 0x00007610ff197816 */ /* 0x000fe40000000019 */
[----:B------:R-:W-:Y:S01]  /*1800*/  SHF.R.U32.HI R26, RZ, 0x7, R10 ;  /* 0x00000007ff1a7819 */ /* 0x000fe2000001160a */
[----:B------:R-:W-:Y:S01]  /*1810*/  IMAD.X R35, R99, 0x1, R7, P6 ;  /* 0x0000000163237824 */ /* 0x000fe200030e0607 */
[----:B------:R-:W-:Y:S01]  /*1820*/  PRMT R27, RZ, 0x7610, R27 ;  /* 0x00007610ff1b7816 */ /* 0x000fe2000000001b */
[----:B0-----:R-:W-:Y:S01]  /*1830*/  VIADD R28, R9, 0xfffffff5 ;  /* 0xfffffff5091c7836 */ /* 0x001fe20000000000 */
[----:B------:R-:W-:Y:S01]  /*1840*/  SHF.R.S32.HI R103, RZ, 0x1f, R101 ;  /* 0x0000001fff677819 */ /* 0x000fe20000011465 */
[----:B------:R0:W2:Y:S01]  /*1850*/  @!P4 LDG.E.U8 R25, desc[UR18][R30.64] ;  /* 0x000000121e19c981 */ /* 0x0000a2000c1e1100 */
[----:B------:R-:W-:-:S02]  /*1860*/  IADD3 R32, P6, PT, R101, R6, RZ ;  /* 0x0000000665207210 */ /* 0x000fc40007fde0ff */
[----:B------:R-:W-:Y:S01]  /*1870*/  LOP3.LUT P4, RZ, R26, 0x1, RZ, 0xc0, !PT ;  /* 0x000000011aff7812 */ /* 0x000fe2000788c0ff */
[----:B------:R1:W2:Y:S01]  /*1880*/  @P5 LDG.E.U8 R27, desc[UR18][R34.64] ;  /* 0x00000012221b5981 */ /* 0x0002a2000c1e1100 */
[----:B------:R-:W-:Y:S01]  /*1890*/  PRMT R26, RZ, 0x7610, R26 ;  /* 0x00007610ff1a7816 */ /* 0x000fe2000000001a */
[----:B------:R-:W-:Y:S01]  /*18a0*/  IMAD.X R33, R103, 0x1, R7, P6 ;  /* 0x0000000167217824 */ /* 0x000fe200030e0607 */
[----:B------:R-:W-:Y:S01]  /*18b0*/  ISETP.GE.U32.AND P6, PT, R28, 0x7fffffd6, PT ;  /* 0x7fffffd61c00780c */ /* 0x000fe20003fc6070 */
[----:B------:R-:W-:Y:S01]  /*18c0*/  VIADD R28, R9, 0xfffffff4 ;  /* 0xfffffff4091c7836 */ /* 0x000fe20000000000 */
[----:B------:R-:W-:Y:S02]  /*18d0*/  SHF.R.S32.HI R107, RZ, 0x1f, R105 ;  /* 0x0000001fff6b7819 */ /* 0x000fe40000011469 */
[----:B0-----:R-:W-:Y:S01]  /*18e0*/  IADD3 R30, P5, PT, R105, R6, RZ ;  /* 0x00000006691e7210 */ /* 0x001fe20007fbe0ff */
[----:B------:R0:W2:Y:S01]  /*18f0*/  @!P0 LDG.E.U8 R26, desc[UR18][R32.64] ;  /* 0x00000012201a8981 */ /* 0x0000a2000c1e1100 */
[----:B------:R-:W-:-:S02]  /*1900*/  PRMT R29, RZ, 0x7610, R29 ;  /* 0x00007610ff1d7816 */ /* 0x000fc4000000001d */
[----:B------:R-:W-:Y:S01]  /*1910*/  ISETP.GE.U32.AND P0, PT, R28, 0x7fffffd5, PT ;  /* 0x7fffffd51c00780c */ /* 0x000fe20003f06070 */
[----:B------:R-:W-:Y:S01]  /*1920*/  IMAD.X R31, R107, 0x1, R7, P5 ;  /* 0x000000016b1f7824 */ /* 0x000fe200028e0607 */
[----:B------:R-:W-:Y:S01]  /*1930*/  SHF.R.S32.HI R111, RZ, 0x1f, R109 ;  /* 0x0000001fff6f7819 */ /* 0x000fe2000001146d */
[----:B------:R-:W-:Y:S01]  /*1940*/  VIADD R28, R9, 0xfffffff3 ;  /* 0xfffffff3091c7836 */ /* 0x000fe20000000000 */
[----:B-1----:R-:W-:Y:S02]  /*1950*/  IADD3 R34, P5, PT, R109, R6, RZ ;  /* 0x000000066d227210 */ /* 0x002fe40007fbe0ff */
[----:B------:R1:W2:Y:S02]  /*1960*/  @P4 LDG.E.U8 R29, desc[UR18][R30.64] ;  /* 0x000000121e1d4981 */ /* 0x0002a4000c1e1100 */
[----:B------:R-:W-:Y:S01]  /*1970*/  ISETP.GE.U32.AND P4, PT, R28, 0x7fffffd4, PT ;  /* 0x7fffffd41c00780c */ /* 0x000fe20003f86070 */
[----:B------:R-:W-:Y:S01]  /*1980*/  IMAD.X R35, R111, 0x1, R7, P5 ;  /* 0x000000016f237824 */ /* 0x000fe200028e0607 */
[----:B------:R-:W-:Y:S01]  /*1990*/  PRMT R28, RZ, 0x7610, R28 ;  /* 0x00007610ff1c7816 */ /* 0x000fe2000000001c */
[----:B0-----:R-:W-:Y:S01]  /*19a0*/  VIADD R32, R9, 0xfffffff2 ;  /* 0xfffffff209207836 */ /* 0x001fe20000000000 */
[----:B------:R-:W-:-:S02]  /*19b0*/  SHF.R.S32.HI R117, RZ, 0x1f, R113 ;  /* 0x0000001fff757819 */ /* 0x000fc40000011471 */
[-C--:B------:R-:W-:Y:S02]  /*19c0*/  IADD3 R36, P5, PT, R113, R6.reuse, RZ ;  /* 0x0000000671247210 */ /* 0x080fe40007fbe0ff */
[----:B------:R-:W2:Y:S01]  /*19d0*/  @!P6 LDG.E.U8 R28, desc[UR18][R34.64] ;  /* 0x00000012221ce981 */ /* 0x000ea2000c1e1100 */
[----:B-1----:R-:W-:Y:S02]  /*19e0*/  PRMT R31, RZ, 0x7610, R31 ;  /* 0x00007610ff1f7816 */ /* 0x002fe4000000001f */
[----:B------:R-:W-:Y:S01]  /*19f0*/  IMAD.X R37, R117, 0x1, R7, P5 ;  /* 0x0000000175257824 */ /* 0x000fe200028e0607 */
[----:B------:R-:W-:Y:S01]  /*1a00*/  ISETP.GE.U32.AND P6, PT, R32, 0x7fffffd3, PT ;  /* 0x7fffffd32000780c */ /* 0x000fe20003fc6070 */
[----:B------:R-:W-:Y:S01]  /*1a10*/  VIADD R32, R9, 0xfffffff1 ;  /* 0xfffffff109207836 */ /* 0x000fe20000000000 */
[----:B------:R-:W-:Y:S02]  /*1a20*/  SHF.R.S32.HI R119, RZ, 0x1f, R115 ;  /* 0x0000001fff777819 */ /* 0x000fe40000011473 */
[----:B------:R-:W-:Y:S01]  /*1a30*/  IADD3 R38, P5, PT, R115, R6, RZ ;  /* 0x0000000673267210 */ /* 0x000fe20007fbe0ff */
[----:B------:R-:W2:Y:S01]  /*1a40*/  @!P0 LDG.E.U8 R31, desc[UR18][R36.64] ;  /* 0x00000012241f8981 */ /* 0x000ea2000c1e1100 */
[----:B------:R-:W-:-:S02]  /*1a50*/  PRMT R30, RZ, 0x7610, R30 ;  /* 0x00007610ff1e7816 */ /* 0x000fc4000000001e */
[----:B------:R-:W-:Y:S01]  /*1a60*/  ISETP.GE.U32.AND P0, PT, R32, 0x7fffffd2, PT ;  /* 0x7fffffd22000780c */ /* 0x000fe20003f06070 */
[----:B------:R-:W-:Y:S01]  /*1a70*/  IMAD.X R39, R119, 0x1, R7, P5 ;  /* 0x0000000177277824 */ /* 0x000fe200028e0607 */
[----:B------:R-:W-:Y:S01]  /*1a80*/  SHF.R.S32.HI R123, RZ, 0x1f, R121 ;  /* 0x0000001fff7b7819 */ /* 0x000fe20000011479 */
[----:B------:R-:W-:Y:S01]  /*1a90*/  VIADD R32, R9, 0xfffffff0 ;  /* 0xfffffff009207836 */ /* 0x000fe20000000000 */
[----:B------:R-:W-:Y:S02]  /*1aa0*/  IADD3 R40, P5, PT, R121, R6, RZ ;  /* 0x0000000679287210 */ /* 0x000fe40007fbe0ff */
[----:B------:R0:W2:Y:S01]  /*1ab0*/  @!P4 LDG.E.U8 R30, desc[UR18][R38.64] ;  /* 0x00000012261ec981 */ /* 0x0000a2000c1e1100 */
[----:B------:R-:W-:Y:S02]  /*1ac0*/  SHF.R.S32.HI R129, RZ, 0x1f, R125 ;  /* 0x0000001fff817819 */ /* 0x000fe4000001147d */
[----:B------:R-:W-:Y:S01]  /*1ad0*/  IMAD.X R41, R123, 0x1, R7, P5 ;  /* 0x000000017b297824 */ /* 0x000fe200028e0607 */
[----:B------:R-:W-:-:S02]  /*1ae0*/  ISETP.GE.U32.AND P4, PT, R32, 0x7fffffd1, PT ;  /* 0x7fffffd12000780c */ /* 0x000fc40003f86070 */
[----:B------:R-:W-:Y:S02]  /*1af0*/  PRMT R32, RZ, 0x7610, R32 ;  /* 0x00007610ff207816 */ /* 0x000fe40000000020 */
[-C--:B0-----:R-:W-:Y:S02]  /*1b00*/  IADD3 R38, P5, PT, R125, R6.reuse, RZ ;  /* 0x000000067d267210 */ /* 0x081fe40007fbe0ff */
[----:B------:R-:W-:Y:S02]  /*1b10*/  SHF.R.U32.HI R33, RZ, 0xe, R10 ;  /* 0x0000000eff217819 */ /* 0x000fe4000001160a */
[----:B------:R0:W2:Y:S01]  /*1b20*/  @!P6 LDG.E.U8 R32, desc[UR18][R40.64] ;  /* 0x000000122820e981 */ /* 0x0000a2000c1e1100 */
[----:B------:R-:W-:Y:S01]  /*1b30*/  SHF.R.S32.HI R131, RZ, 0x1f, R127 ;  /* 0x0000001fff837819 */ /* 0x000fe2000001147f */
[----:B------:R-:W-:Y:S01]  /*1b40*/  IMAD.X R39, R129, 0x1, R7, P5 ;  /* 0x0000000181277824 */ /* 0x000fe200028e0607 */
[----:B------:R-:W-:Y:S02]  /*1b50*/  IADD3 R42, P5, PT, R127, R6, RZ ;  /* 0x000000067f2a7210 */ /* 0x000fe40007fbe0ff */
[----:B------:R-:W-:-:S02]  /*1b60*/  LOP3.LUT P6, RZ, R33, 0x1, RZ, 0xc0, !PT ;  /* 0x0000000121ff7812 */ /* 0x000fc400078cc0ff */
[----:B------:R-:W-:Y:S01]  /*1b70*/  PRMT R33, RZ, 0x7610, R33 ;  /* 0x00007610ff217816 */ /* 0x000fe20000000021 */
[----:B------:R-:W-:Y:S01]  /*1b80*/  IMAD.X R43, R131, 0x1, R7, P5 ;  /* 0x00000001832b7824 */ /* 0x000fe200028e0607 */
[----:B------:R-:W-:Y:S02]  /*1b90*/  PRMT R34, RZ, 0x7610, R34 ;  /* 0x00007610ff227816 */ /* 0x000fe40000000022 */
[--C-:B------:R-:W-:Y:S02]  /*1ba0*/  SHF.R.U32.HI R35, RZ, 0xd, R10.reuse ;  /* 0x0000000dff237819 */ /* 0x100fe4000001160a */
[----:B------:R-:W-:Y:S01]  /*1bb0*/  SHF.R.S32.HI R135, RZ, 0x1f, R133 ;  /* 0x0000001fff877819 */ /* 0x000fe20000011485 */
[----:B------:R-:W2:Y:S01]  /*1bc0*/  @!P0 LDG.E.U8 R33, desc[UR18][R38.64] ;  /* 0x0000001226218981 */ /* 0x000ea2000c1e1100 */
[----:B0-----:R-:W-:Y:S02]  /*1bd0*/  IADD3 R40, P5, PT, R133, R6, RZ ;  /* 0x0000000685287210 */ /* 0x001fe40007fbe0ff */
[----:B------:R-:W-:Y:S01]  /*1be0*/  LOP3.LUT P0, RZ, R35, 0x1, RZ, 0xc0, !PT ;  /* 0x0000000123ff7812 */ /* 0x000fe2000780c0ff */
[----:B------:R0:W2:Y:S01]  /*1bf0*/  @!P4 LDG.E.U8 R34, desc[UR18][R42.64] ;  /* 0x000000122a22c981 */ /* 0x0000a2000c1e1100 */
[----:B------:R-:W-:Y:S01]  /*1c00*/  SHF.R.U32.HI R35, RZ, 0xc, R10 ;  /* 0x0000000cff237819 */ /* 0x000fe2000001160a */
[----:B------:R-:W-:Y:S01]  /*1c10*/  IMAD.X R41, R135, 0x1, R7, P5 ;  /* 0x0000000187297824 */ /* 0x000fe200028e0607 */
[----:B------:R-:W-:-:S02]  /*1c20*/  SHF.R.S32.HI R141, RZ, 0x1f, R137 ;  /* 0x0000001fff8d7819 */ /* 0x000fc40000011489 */
[----:B------:R-:W-:Y:S02]  /*1c30*/  PRMT R36, RZ, 0x7610, R36 ;  /* 0x00007610ff247816 */ /* 0x000fe40000000024 */
[----:B------:R-:W-:Y:S02]  /*1c40*/  LOP3.LUT P4, RZ, R35, 0x1, RZ, 0xc0, !PT ;  /* 0x0000000123ff7812 */ /* 0x000fe4000788c0ff */
[----:B0-----:R-:W-:Y:S02]  /*1c50*/  IADD3 R42, P5, PT, R137, R6, RZ ;  /* 0x00000006892a7210 */ /* 0x001fe40007fbe0ff */
[----:B------:R-:W2:Y:S01]  /*1c60*/  @P6 LDG.E.U8 R36, desc[UR18][R40.64] ;  /* 0x0000001228246981 */ /* 0x000ea2000c1e1100 */
[----:B------:R-:W-:Y:S02]  /*1c70*/  SHF.R.U32.HI R35, RZ, 0xb, R10 ;  /* 0x0000000bff237819 */ /* 0x000fe4000001160a */
[----:B------:R-:W-:Y:S01]  /*1c80*/  PRMT R37, RZ, 0x7610, R37 ;  /* 0x00007610ff257816 */ /* 0x000fe20000000025 */
[----:B------:R-:W-:Y:S01]  /*1c90*/  IMAD.X R43, R141, 0x1, R7, P5 ;  /* 0x000000018d2b7824 */ /* 0x000fe200028e0607 */
[----:B------:R-:W-:-:S02]  /*1ca0*/  SHF.R.S32.HI R143, RZ, 0x1f, R139 ;  /* 0x0000001fff8f7819 */ /* 0x000fc4000001148b */
[----:B------:R-:W-:Y:S02]  /*1cb0*/  IADD3 R48, P5, PT, R139, R6, RZ ;  /* 0x000000068b307210 */ /* 0x000fe40007fbe0ff */
[--C-:B------:R-:W-:Y:S01]  /*1cc0*/  SHF.R.U32.HI R38, RZ, 0xa, R10.reuse ;  /* 0x0000000aff267819 */ /* 0x100fe2000001160a */
[----:B------:R0:W2:Y:S01]  /*1cd0*/  @P0 LDG.E.U8 R37, desc[UR18][R42.64] ;  /* 0x000000122a250981 */ /* 0x0000a2000c1e1100 */
[----:B------:R-:W-:Y:S01]  /*1ce0*/  LOP3.LUT P6, RZ, R35, 0x1, RZ, 0xc0, !PT ;  /* 0x0000000123ff7812 */ /* 0x000fe200078cc0ff */
[----:B------:R-:W-:Y:S01]  /*1cf0*/  IMAD.X R49, R143, 0x1, R7, P5 ;  /* 0x000000018f317824 */ /* 0x000fe200028e0607 */
[----:B------:R-:W-:Y:S02]  /*1d00*/  PRMT R35, RZ, 0x7610, R35 ;  /* 0x00007610ff237816 */ /* 0x000fe40000000023 */
[----:B------:R-:W-:Y:S02]  /*1d10*/  LOP3.LUT P0, RZ, R38, 0x1, RZ, 0xc0, !PT ;  /* 0x0000000126ff7812 */ /* 0x000fe4000780c0ff */
[----:B------:R-:W-:-:S02]  /*1d20*/  SHF.R.U32.HI R38, RZ, 0x9, R10 ;  /* 0x00000009ff267819 */ /* 0x000fc4000001160a */
[----:B------:R-:W-:Y:S01]  /*1d30*/  SHF.R.S32.HI R147, RZ, 0x1f, R145 ;  /* 0x0000001fff937819 */ /* 0x000fe20000011491 */
[----:B------:R1:W2:Y:S01]  /*1d40*/  @P4 LDG.E.U8 R35, desc[UR18][R48.64] ;  /* 0x0000001230234981 */ /* 0x0002a2000c1e1100 */
[-C--:B------:R-:W-:Y:S02]  /*1d50*/  IADD3 R50, P5, PT, R145, R6.reuse, RZ ;  /* 0x0000000691327210 */ /* 0x080fe40007fbe0ff */
[----:B------:R-:W-:Y:S02]  /*1d60*/  LOP3.LUT P4, RZ, R38, 0x1, RZ, 0xc0, !PT ;  /* 0x0000000126ff7812 */ /* 0x000fe4000788c0ff */
[----:B------:R-:W-:Y:S01]  /*1d70*/  PRMT R38, RZ, 0x7610, R38 ;  /* 0x00007610ff267816 */ /* 0x000fe20000000026 */
[----:B------:R-:W-:Y:S01]  /*1d80*/  IMAD.X R51, R147, 0x1, R7, P5 ;  /* 0x0000000193337824 */ /* 0x000fe200028e0607 */
[----:B------:R-:W-:Y:S02]  /*1d90*/  SHF.R.S32.HI R153, RZ, 0x1f, R149 ;  /* 0x0000001fff997819 */ /* 0x000fe40000011495 */
[----:B0-----:R-:W-:-:S02]  /*1da0*/  IADD3 R42, P5, PT, R149, R6, RZ ;  /* 0x00000006952a7210 */ /* 0x001fc40007fbe0ff */
[--C-:B------:R-:W-:Y:S01]  /*1db0*/  SHF.R.U32.HI R40, RZ, 0x8, R10.reuse ;  /* 0x00000008ff287819 */ /* 0x100fe2000001160a */
[----:B------:R0:W2:Y:S01]  /*1dc0*/  @P6 LDG.E.U8 R38, desc[UR18][R50.64] ;  /* 0x0000001232266981 */ /* 0x0000a2000c1e1100 */
[----:B------:R-:W-:Y:S01]  /*1dd0*/  PRMT R39, RZ, 0x7610, R39 ;  /* 0x00007610ff277816 */ /* 0x000fe20000000027 */
[----:B------:R-:W-:Y:S01]  /*1de0*/  IMAD.X R43, R153, 0x1, R7, P5 ;  /* 0x00000001992b7824 */ /* 0x000fe200028e0607 */
[----:B------:R-:W-:Y:S02]  /*1df0*/  SHF.R.S32.HI R155, RZ, 0x1f, R151 ;  /* 0x0000001fff9b7819 */ /* 0x000fe40000011497 */
[----:B-1----:R-:W-:Y:S02]  /*1e00*/  IADD3 R48, P6, PT, R151, R6, RZ ;  /* 0x0000000697307210 */ /* 0x002fe40007fde0ff */
[----:B------:R-:W-:Y:S01]  /*1e10*/  SHF.R.U32.HI R41, RZ, 0x6, R10 ;  /* 0x00000006ff297819 */ /* 0x000fe2000001160a */
[----:B------:R1:W2:Y:S01]  /*1e20*/  @P0 LDG.E.U8 R39, desc[UR18][R42.64] ;  /* 0x000000122a270981 */ /* 0x0002a2000c1e1100 */
[----:B------:R-:W-:Y:S01]  /*1e30*/  LOP3.LUT P5, RZ, R40, 0x1, RZ, 0xc0, !PT ;  /* 0x0000000128ff7812 */ /* 0x000fe200078ac0ff */
[----:B------:R-:W-:Y:S01]  /*1e40*/  IMAD.X R49, R155, 0x1, R7, P6 ;  /* 0x000000019b317824 */ /* 0x000fe200030e0607 */
[----:B------:R-:W-:-:S02]  /*1e50*/  PRMT R40, RZ, 0x7610, R40 ;  /* 0x00007610ff287816 */ /* 0x000fc40000000028 */
[----:B------:R-:W-:Y:S02]  /*1e60*/  LOP3.LUT P0, RZ, R41, 0x1, RZ, 0xc0, !PT ;  /* 0x0000000129ff7812 */ /* 0x000fe4000780c0ff */
[----:B------:R-:W-:Y:S02]  /*1e70*/  SHF.R.S32.HI R163, RZ, 0x1f, R159 ;  /* 0x0000001fffa37819 */ /* 0x000fe4000001149f */
[-C--:B------:R-:W-:Y:S01]  /*1e80*/  IADD3 R54, P6, PT, R159, R6.reuse, RZ ;  /* 0x000000069f367210 */ /* 0x080fe20007fde0ff */
[----:B------:R3:W2:Y:S01]  /*1e90*/  @P4 LDG.E.U8 R40, desc[UR18][R48.64] ;  /* 0x0000001230284981 */ /* 0x0006a2000c1e1100 */
[----:B------:R-:W-:Y:S02]  /*1ea0*/  SHF.R.S32.HI R161, RZ, 0x1f, R157 ;  /* 0x0000001fffa17819 */ /* 0x000fe4000001149d */
[----:B0-----:R-:W-:Y:S01]  /*1eb0*/  IADD3 R50, P4, PT, R157, R6, RZ ;  /* 0x000000069d327210 */ /* 0x001fe20007f9e0ff */
[----:B------:R-:W-:Y:S01]  /*1ec0*/  IMAD.X R55, R163, 0x1, R7, P6 ;  /* 0x00000001a3377824 */ /* 0x000fe200030e0607 */
[----:B------:R-:W-:-:S02]  /*1ed0*/  SHF.R.U32.HI R41, RZ, 0x5, R10 ;  /* 0x00000005ff297819 */ /* 0x000fc4000001160a */
[----:B-1----:R-:W-:Y:S01]  /*1ee0*/  PRMT R42, RZ, 0x7610, R42 ;  /* 0x00007610ff2a7816 */ /* 0x002fe2000000002a */
[----:B------:R-:W-:Y:S01]  /*1ef0*/  IMAD.X R51, R161, 0x1, R7, P4 ;  /* 0x00000001a1337824 */ /* 0x000fe200020e0607 */
[----:B------:R-:W-:Y:S02]  /*1f00*/  LOP3.LUT P4, RZ, R41, 0x1, RZ, 0xc0, !PT ;  /* 0x0000000129ff7812 */ /* 0x000fe4000788c0ff */
[----:B------:R-:W-:Y:S02]  /*1f10*/  PRMT R41, RZ, 0x7610, R41 ;  /* 0x00007610ff297816 */ /* 0x000fe40000000029 */
[----:B------:R-:W2:Y:S01]  /*1f20*/  @P0 LDG.E.U8 R42, desc[UR18][R54.64] ;  /* 0x00000012362a0981 */ /* 0x000ea2000c1e1100 */
[----:B------:R-:W-:Y:S02]  /*1f30*/  ISETP.GT.U32.AND P0, PT, R8, R47, PT ;  /* 0x0000002f0800720c */ /* 0x000fe40003f04070 */
[----:B------:R-:W-:Y:S01]  /*1f40*/  SHF.R.S32.HI R167, RZ, 0x1f, R165 ;  /* 0x0000001fffa77819 */ /* 0x000fe200000114a5 */
[----:B------:R0:W2:Y:S01]  /*1f50*/  @P5 LDG.E.U8 R41, desc[UR18][R50.64] ;  /* 0x0000001232295981 */ /* 0x0000a2000c1e1100 */
[----:B---3--:R-:W-:-:S02]  /*1f60*/  IADD3 R48, P5, PT, R165, R6, RZ ;  /* 0x00000006a5307210 */ /* 0x008fc40007fbe0ff */
[----:B------:R-:W-:-:S03]  /*1f70*/  PRMT R43, RZ, 0x7610, R43 ;  /* 0x00007610ff2b7816 */ /* 0x000fc6000000002b */
[----:B------:R-:W-:Y:S01]  /*1f80*/  IMAD.X R49, R167, 0x1, R7, P5 ;  /* 0x00000001a7317824 */ /* 0x000fe200028e0607 */
[----:B------:R-:W-:-:S03]  /*1f90*/  SHF.R.S32.HI R171, RZ, 0x1f, R169 ;  /* 0x0000001fffab7819 */ /* 0x000fc600000114a9 */
[----:B------:R-:W-:Y:S01]  /*1fa0*/  @!P0 IMAD.IADD R47, R47, 0x1, -R8 ;  /* 0x000000012f2f8824 */ /* 0x000fe200078e0a08 */
[C---:B------:R-:W-:Y:S01]  /*1fb0*/  ISETP.GT.U32.AND P0, PT, R8.reuse, R45, PT ;  /* 0x0000002d0800720c */ /* 0x040fe20003f04070 */
[----:B------:R1:W3:Y:S01]  /*1fc0*/  @P4 LDG.E.U8 R43, desc[UR18][R48.64] ;  /* 0x00000012302b4981 */ /* 0x0002e2000c1e1100 */
[----:B0-----:R-:W-:Y:S02]  /*1fd0*/  IADD3 R50, P4, PT, R169, R6, RZ ;  /* 0x00000006a9327210 */ /* 0x001fe40007f9e0ff */
[----:B------:R-:W-:Y:S02]  /*1fe0*/  IABS R46, R52 ;  /* 0x00000034002e7213 */ /* 0x000fe40000000000 */
[----:B------:R-:W-:Y:S02]  /*1ff0*/  SHF.R.U32.HI R44, RZ, 0x4, R10 ;  /* 0x00000004ff2c7819 */ /* 0x000fe4000001160a */
[----:B------:R-:W-:Y:S01]  /*2000*/  ISETP.GT.U32.AND P5, PT, R8, R47, PT ;  /* 0x0000002f0800720c */ /* 0x000fe20003fa4070 */
[----:B------:R-:W-:Y:S01]  /*2010*/  IMAD.X R51, R171, 0x1, R7, P4 ;  /* 0x00000001ab337824 */ /* 0x000fe200020e0607 */
[----:B------:R-:W-:Y:S01]  /*2020*/  LOP3.LUT P6, RZ, R44, 0x1, RZ, 0xc0, !PT ;  /* 0x000000012cff7812 */ /* 0x000fe200078cc0ff */
[----:B------:R-:W-:Y:S01]  /*2030*/  IMAD.HI.U32 R44, R11, R46, RZ ;  /* 0x0000002e0b2c7227 */ /* 0x000fe200078e00ff */
[----:B------:R-:W-:-:S02]  /*2040*/  ISETP.GE.AND P4, PT, R12, RZ, PT ;  /* 0x000000ff0c00720c */ /* 0x000fc40003f86270 */
[C---:B------:R-:W-:Y:S01]  /*2050*/  LOP3.LUT R54, R12.reuse, 0x10, RZ, 0xfc, !PT ;  /* 0x000000100c367812 */ /* 0x040fe200078efcff */
[----:B------:R-:W-:Y:S01]  /*2060*/  IMAD.MOV R55, RZ, RZ, -R44 ;  /* 0x000000ffff377224 */ /* 0x000fe200078e0a2c */
[----:B------:R-:W-:Y:S01]  /*2070*/  LOP3.LUT R58, R12, 0x14, RZ, 0xfc, !PT ;  /* 0x000000140c3a7812 */ /* 0x000fe200078efcff */
[----:B------:R-:W-:Y:S01]  /*2080*/  @!P0 IMAD.IADD R45, R45, 0x1, -R8 ;  /* 0x000000012d2d8824 */ /* 0x000fe200078e0a08 */
[----:B-1----:R-:W-:Y:S02]  /*2090*/  IABS R48, R54 ;  /* 0x0000003600307213 */ /* 0x002fe40000000000 */
[----:B------:R-:W-:Y:S01]  /*20a0*/  PRMT R44, RZ, 0x7610, R44 ;  /* 0x00007610ff2c7816 */ /* 0x000fe2000000002c */
[C---:B------:R-:W-:Y:S01]  /*20b0*/  IMAD R49, R8.reuse, R55, R46 ;  /* 0x0000003708317224 */ /* 0x040fe200078e022e */
[----:B------:R-:W-:Y:S01]  /*20c0*/  IABS R55, R58 ;  /* 0x0000003a00377213 */ /* 0x000fe20000000000 */
[----:B------:R-:W-:Y:S01]  /*20d0*/  @!P5 IMAD.IADD R47, R47, 0x1, -R8 ;  /* 0x000000012f2fd824 */ /* 0x000fe200078e0a08 */
[----:B------:R-:W-:Y:S01]  /*20e0*/  ISETP.GT.U32.AND P5, PT, R8, R45, PT ;  /* 0x0000002d0800720c */ /* 0x000fe20003fa4070 */
[----:B------:R-:W-:Y:S01]  /*20f0*/  IMAD.HI.U32 R46, R11, R48, RZ ;  /* 0x000000300b2e7227 */ /* 0x000fe200078e00ff */
[----:B------:R0:W2:Y:S03]  /*2100*/  @P6 LDG.E.U8 R44, desc[UR18][R50.64] ;  /* 0x00000012322c6981 */ /* 0x0000a6000c1e1100 */
[----:B------:R-:W-:Y:S01]  /*2110*/  @!P4 IMAD.MOV R47, RZ, RZ, -R47 ;  /* 0x000000ffff2fc224 */ /* 0x000fe200078e0a2f */
[----:B------:R-:W-:-:S02]  /*2120*/  ISETP.GE.AND P4, PT, R57, RZ, PT ;  /* 0x000000ff3900720c */ /* 0x000fc40003f86270 */
[----:B------:R-:W-:Y:S01]  /*2130*/  ISETP.GT.U32.AND P6, PT, R8, R13, PT ;  /* 0x0000000d0800720c */ /* 0x000fe20003fc4070 */
[----:B0-----:R-:W-:Y:S02]  /*2140*/  IMAD.MOV R51, RZ, RZ, -R46 ;  /* 0x000000ffff337224 */ /* 0x001fe400078e0a2e */
[----:B------:R-:W-:-:S04]  /*2150*/  IMAD.HI.U32 R46, R11, R55, RZ ;  /* 0x000000370b2e7227 */ /* 0x000fc800078e00ff */
[C---:B------:R-:W-:Y:S02]  /*2160*/  IMAD R51, R8.reuse, R51, R48 ;  /* 0x0000003308337224 */ /* 0x040fe400078e0230 */
[----:B------:R-:W-:Y:S01]  /*2170*/  IMAD.MOV R46, RZ, RZ, -R46 ;  /* 0x000000ffff2e7224 */ /* 0x000fe200078e0a2e */
[C---:B------:R-:W-:Y:S01]  /*2180*/  ISETP.GT.U32.AND P0, PT, R8.reuse, R49, PT ;  /* 0x000000310800720c */ /* 0x040fe20003f04070 */
[----:B------:R-:W-:Y:S01]  /*2190*/  @!P5 IMAD.IADD R45, R45, 0x1, -R8 ;  /* 0x000000012d2dd824 */ /* 0x000fe200078e0a08 */
[C---:B------:R-:W-:Y:S01]  /*21a0*/  ISETP.GT.U32.AND P5, PT, R8.reuse, R51, PT ;  /* 0x000000330800720c */ /* 0x040fe20003fa4070 */
[----:B------:R-:W-:Y:S02]  /*21b0*/  IMAD R55, R8, R46, R55 ;  /* 0x0000002e08377224 */ /* 0x000fe400078e0237 */
[----:B------:R-:W-:-:S03]  /*21c0*/  @!P4 IMAD.MOV R45, RZ, RZ, -R45 ;  /* 0x000000ffff2dc224 */ /* 0x000fc600078e0a2d */
[----:B------:R-:W-:Y:S01]  /*21d0*/  ISETP.GT.U32.AND P4, PT, R8, R55, PT ;  /* 0x000000370800720c */ /* 0x000fe20003f84070 */
[----:B------:R-:W-:Y:S01]  /*21e0*/  @!P6 IMAD.IADD R13, R13, 0x1, -R8 ;  /* 0x000000010d0de824 */ /* 0x000fe200078e0a08 */
[----:B------:R-:W-:-:S03]  /*21f0*/  LOP3.LUT R60, R12, 0x18, RZ, 0xfc, !PT ;  /* 0x000000180c3c7812 */ /* 0x000fc600078efcff */
[--C-:B------:R-:W-:Y:S01]  /*2200*/  @!P0 IMAD.IADD R49, R49, 0x1, -R8.reuse ;  /* 0x0000000131318824 */ /* 0x100fe200078e0a08 */
[----:B------:R-:W-:Y:S01]  /*2210*/  ISETP.GT.U32.AND P6, PT, R8, R13, PT ;  /* 0x0000000d0800720c */ /* 0x000fe20003fc4070 */
[--C-:B------:R-:W-:Y:S01]  /*2220*/  @!P5 IMAD.IADD R51, R51, 0x1, -R8.reuse ;  /* 0x000000013333d824 */ /* 0x100fe200078e0a08 */
[----:B------:R-:W-:Y:S02]  /*2230*/  IABS R57, R60 ;  /* 0x0000003c00397213 */ /* 0x000fe40000000000 */
[----:B------:R-:W-:Y:S02]  /*2240*/  LOP3.LUT R62, R12, 0x1c, RZ, 0xfc, !PT ;  /* 0x0000001c0c3e7812 */ /* 0x000fe400078efcff */
[C---:B------:R-:W-:Y:S01]  /*2250*/  ISETP.GT.U32.AND P0, PT, R8.reuse, R49, PT ;  /* 0x000000310800720c */ /* 0x040fe20003f04070 */
[----:B------:R-:W-:Y:S01]  /*2260*/  @!P4 IMAD.IADD R55, R55, 0x1, -R8 ;  /* 0x000000013737c824 */ /* 0x000fe200078e0a08 */
[----:B------:R-:W-:Y:S01]  /*2270*/  IABS R59, R62 ;  /* 0x0000003e003b7213 */ /* 0x000fe20000000000 */
[----:B------:R-:W-:Y:S01]  /*2280*/  IMAD.HI.U32 R46, R11, R57, RZ ;  /* 0x000000390b2e7227 */ /* 0x000fe200078e00ff */
[----:B------:R-:W-:-:S02]  /*2290*/  ISETP.GT.U32.AND P5, PT, R8, R51, PT ;  /* 0x000000330800720c */ /* 0x000fc40003fa4070 */
[----:B------:R-:W-:Y:S01]  /*22a0*/  ISETP.GT.U32.AND P4, PT, R8, R55, PT ;  /* 0x000000370800720c */ /* 0x000fe20003f84070 */
[----:B------:R-:W-:Y:S02]  /*22b0*/  IMAD.MOV R48, RZ, RZ, -R46 ;  /* 0x000000ffff307224 */ /* 0x000fe400078e0a2e */
[----:B------:R-:W-:-:S04]  /*22c0*/  IMAD.HI.U32 R46, R11, R59, RZ ;  /* 0x0000003b0b2e7227 */ /* 0x000fc800078e00ff */
[----:B------:R-:W-:Y:S01]  /*22d0*/  @!P6 IMAD.IADD R13, R13, 0x1, -R8 ;  /* 0x000000010d0de824 */ /* 0x000fe200078e0a08 */
[----:B------:R-:W-:Y:S01]  /*22e0*/  ISETP.GE.AND P6, PT, R56, RZ, PT ;  /* 0x000000ff3800720c */ /* 0x000fe20003fc6270 */
[----:B------:R-:W-:Y:S02]  /*22f0*/  IMAD R57, R8, R48, R57 ;  /* 0x0000003008397224 */ /* 0x000fe400078e0239 */
[----:B------:R-:W-:Y:S02]  /*2300*/  IMAD.MOV R46, RZ, RZ, -R46 ;  /* 0x000000ffff2e7224 */ /* 0x000fe400078e0a2e */
[--C-:B------:R-:W-:Y:S01]  /*2310*/  @!P0 IMAD.IADD R49, R49, 0x1, -R8.reuse ;  /* 0x0000000131318824 */ /* 0x100fe200078e0a08 */
[----:B------:R-:W-:Y:S01]  /*2320*/  ISETP.GE.AND P0, PT, R52, RZ, PT ;  /* 0x000000ff3400720c */ /* 0x000fe20003f06270 */
[--C-:B------:R-:W-:Y:S01]  /*2330*/  @!P5 IMAD.IADD R51, R51, 0x1, -R8.reuse ;  /* 0x000000013333d824 */ /* 0x100fe200078e0a08 */
[----:B------:R-:W-:Y:S01]  /*2340*/  LOP3.LUT R52, R12, 0x20, RZ, 0xfc, !PT ;  /* 0x000000200c347812 */ /* 0x000fe200078efcff */
[C---:B------:R-:W-:Y:S01]  /*2350*/  IMAD R59, R8.reuse, R46, R59 ;  /* 0x0000002e083b7224 */ /* 0x040fe200078e023b */
[----:B------:R-:W-:Y:S01]  /*2360*/  ISETP.GT.U32.AND P5, PT, R8, R57, PT ;  /* 0x000000390800720c */ /* 0x000fe20003fa4070 */
[----:B------:R-:W-:Y:S01]  /*2370*/  @!P4 IMAD.IADD R55, R55, 0x1, -R8 ;  /* 0x000000013737c824 */ /* 0x000fe200078e0a08 */
[----:B------:R-:W-:-:S02]  /*2380*/  IABS R61, R52 ;  /* 0x00000034003d7213 */ /* 0x000fc40000000000 */
[----:B------:R-:W-:Y:S01]  /*2390*/  ISETP.GT.U32.AND P4, PT, R8, R59, PT ;  /* 0x0000003b0800720c */ /* 0x000fe20003f84070 */
[----:B------:R-:W-:Y:S01]  /*23a0*/  @!P6 IMAD.MOV R13, RZ, RZ, -R13 ;  /* 0x000000ffff0de224 */ /* 0x000fe200078e0a0d */
[----:B------:R-:W-:Y:S01]  /*23b0*/  ISETP.GE.AND P6, PT, R54, RZ, PT ;  /* 0x000000ff3600720c */ /* 0x000fe20003fc6270 */
[----:B------:R-:W-:Y:S01]  /*23c0*/  IMAD.HI.U32 R46, R11, R61, RZ ;  /* 0x0000003d0b2e7227 */ /* 0x000fe200078e00ff */
[C---:B------:R-:W-:Y:S02]  /*23d0*/  LOP3.LUT R54, R12.reuse, 0x24, RZ, 0xfc, !PT ;  /* 0x000000240c367812 */ /* 0x040fe400078efcff */
[----:B------:R-:W-:Y:S01]  /*23e0*/  LOP3.LUT R56, R12, 0x28, RZ, 0xfc, !PT ;  /* 0x000000280c387812 */ /* 0x000fe200078efcff */
[----:B------:R-:W-:Y:S01]  /*23f0*/  IMAD.MOV R48, RZ, RZ, -R46 ;  /* 0x000000ffff307224 */ /* 0x000fe200078e0a2e */
[----:B------:R-:W-:Y:S01]  /*2400*/  IABS R63, R54 ;  /* 0x00000036003f7213 */ /* 0x000fe20000000000 */
[----:B------:R-:W-:Y:S01]  /*2410*/  @!P5 IMAD.IADD R57, R57, 0x1, -R8 ;  /* 0x000000013939d824 */ /* 0x000fe200078e0a08 */
[----:B------:R-:W-:Y:S01]  /*2420*/  IABS R65, R56 ;  /* 0x0000003800417213 */ /* 0x000fe20000000000 */
[----:B------:R-:W-:-:S02]  /*2430*/  IMAD R61, R8, R48, R61 ;  /* 0x00000030083d7224 */ /* 0x000fc400078e023d */
[----:B------:R-:W-:Y:S01]  /*2440*/  @!P4 IMAD.IADD R59, R59, 0x1, -R8 ;  /* 0x000000013b3bc824 */ /* 0x000fe200078e0a08 */
[----:B------:R-:W-:Y:S01]  /*2450*/  ISETP.GT.U32.AND P4, PT, R8, R57, PT ;  /* 0x000000390800720c */ /* 0x000fe20003f84070 */
[----:B------:R-:W-:-:S04]  /*2460*/  IMAD.HI.U32 R46, R11, R63, RZ ;  /* 0x0000003f0b2e7227 */ /* 0x000fc800078e00ff */
[----:B------:R-:W-:Y:S01]  /*2470*/  @!P6 IMAD.MOV R51, RZ, RZ, -R51 ;  /* 0x000000ffff33e224 */ /* 0x000fe200078e0a33 */
[----:B------:R-:W-:Y:S01]  /*2480*/  ISETP.GT.U32.AND P6, PT, R8, R61, PT ;  /* 0x0000003d0800720c */ /* 0x000fe20003fc4070 */
[----:B------:R-:W-:Y:S01]  /*2490*/  IMAD.HI.U32 R48, R11, R65, RZ ;  /* 0x000000410b307227 */ /* 0x000fe200078e00ff */
[----:B------:R-:W-:-:S03]  /*24a0*/  ISETP.GE.AND P5, PT, R58, RZ, PT ;  /* 0x000000ff3a00720c */ /* 0x000fc60003fa6270 */
[----:B------:R-:W-:Y:S02]  /*24b0*/  IMAD.MOV R50, RZ, RZ, -R46 ;  /* 0x000000ffff327224 */ /* 0x000fe400078e0a2e */
[----:B------:R-:W-:Y:S02]  /*24c0*/  IMAD.MOV R48, RZ, RZ, -R48 ;  /* 0x000000ffff307224 */ /* 0x000fe400078e0a30 */
[C---:B------:R-:W-:Y:S02]  /*24d0*/  IMAD R63, R8.reuse, R50, R63 ;  /* 0x00000032083f7224 */ /* 0x040fe400078e023f */
[C---:B------:R-:W-:Y:S02]  /*24e0*/  IMAD R65, R8.reuse, R48, R65 ;  /* 0x0000003008417224 */ /* 0x040fe400078e0241 */
[--C-:B------:R-:W-:Y:S01]  /*24f0*/  @!P4 IMAD.IADD R57, R57, 0x1, -R8.reuse ;  /* 0x000000013939c824 */ /* 0x100fe200078e0a08 */
[C---:B------:R-:W-:Y:S01]  /*2500*/  ISETP.GT.U32.AND P4, PT, R8.reuse, R63, PT ;  /* 0x0000003f0800720c */ /* 0x040fe20003f84070 */
[----:B------:R-:W-:Y:S01]  /*2510*/  @!P0 IMAD.MOV R49, RZ, RZ, -R49 ;  /* 0x000000ffff318224 */ /* 0x000fe200078e0a31 */
[C---:B------:R-:W-:Y:S01]  /*2520*/  ISETP.GT.U32.AND P0, PT, R8.reuse, R59, PT ;  /* 0x0000003b0800720c */ /* 0x040fe20003f04070 */
[----:B------:R-:W-:Y:S01]  /*2530*/  @!P6 IMAD.IADD R61, R61, 0x1, -R8 ;  /* 0x000000013d3de824 */ /* 0x000fe200078e0a08 */
[----:B------:R-:W-:Y:S01]  /*2540*/  ISETP.GT.U32.AND P6, PT, R8, R65, PT ;  /* 0x000000410800720c */ /* 0x000fe20003fc4070 */
[----:B------:R-:W-:Y:S01]  /*2550*/  @!P5 IMAD.MOV R55, RZ, RZ, -R55 ;  /* 0x000000ffff37d224 */ /* 0x000fe200078e0a37 */
[----:B------:R-:W-:-:S02]  /*2560*/  ISETP.GE.AND P5, PT, R60, RZ, PT ;  /* 0x000000ff3c00720c */ /* 0x000fc40003fa6270 */
[C---:B------:R-:W-:Y:S02]  /*2570*/  LOP3.LUT R64, R12.reuse, 0x2c, RZ, 0xfc, !PT ;  /* 0x0000002c0c407812 */ /* 0x040fe400078efcff */
[----:B------:R-:W-:Y:S02]  /*2580*/  LOP3.LUT R50, R12, 0x30, RZ, 0xfc, !PT ;  /* 0x000000300c327812 */ /* 0x000fe400078efcff */
[----:B------:R-:W-:Y:S01]  /*2590*/  IABS R173, R64 ;  /* 0x0000004000ad7213 */ /* 0x000fe20000000000 */
[--C-:B------:R-:W-:Y:S01]  /*25a0*/  @!P4 IMAD.IADD R63, R63, 0x1, -R8.reuse ;  /* 0x000000013f3fc824 */ /* 0x100fe200078e0a08 */
[----:B------:R-:W-:Y:S01]  /*25b0*/  IABS R175, R50 ;  /* 0x0000003200af7213 */ /* 0x000fe20000000000 */
[--C-:B------:R-:W-:Y:S01]  /*25c0*/  @!P0 IMAD.IADD R59, R59, 0x1, -R8.reuse ;  /* 0x000000013b3b8824 */ /* 0x100fe200078e0a08 */
[----:B------:R-:W-:Y:S01]  /*25d0*/  ISETP.GE.AND P0, PT, R62, RZ, PT ;  /* 0x000000ff3e00720c */ /* 0x000fe20003f06270 */
[----:B------:R-:W-:Y:S01]  /*25e0*/  @!P6 IMAD.IADD R65, R65, 0x1, -R8 ;  /* 0x000000014141e824 */ /* 0x000fe200078e0a08 */
[C---:B------:R-:W-:Y:S01]  /*25f0*/  LOP3.LUT R58, R12.reuse, 0x34, RZ, 0xfc, !PT ;  /* 0x000000340c3a7812 */ /* 0x040fe200078efcff */
[----:B------:R-:W-:Y:S01]  /*2600*/  IMAD.HI.U32 R46, R11, R173, RZ ;  /* 0x000000ad0b2e7227 */ /* 0x000fe200078e00ff */
[----:B------:R-:W-:-:S02]  /*2610*/  LOP3.LUT R60, R12, 0x38, RZ, 0xfc, !PT ;  /* 0x000000380c3c7812 */ /* 0x000fc400078efcff */
[----:B------:R-:W-:Y:S01]  /*2620*/  LOP3.LUT R48, R12, 0x3c, RZ, 0xfc, !PT ;  /* 0x0000003c0c307812 */ /* 0x000fe200078efcff */
[----:B------:R-:W-:Y:S01]  /*2630*/  IMAD.HI.U32 R12, R11, R175, RZ ;  /* 0x000000af0b0c7227 */ /* 0x000fe200078e00ff */
[----:B------:R-:W-:-:S03]  /*2640*/  ISETP.GT.U32.AND P6, PT, R8, R63, PT ;  /* 0x0000003f0800720c */ /* 0x000fc60003fc4070 */
[----:B------:R-:W-:Y:S01]  /*2650*/  @!P5 IMAD.MOV R57, RZ, RZ, -R57 ;  /* 0x000000ffff39d224 */ /* 0x000fe200078e0a39 */
[C---:B------:R-:W-:Y:S01]  /*2660*/  ISETP.GT.U32.AND P5, PT, R8.reuse, R65, PT ;  /* 0x000000410800720c */ /* 0x040fe20003fa4070 */
[----:B------:R-:W-:Y:S02]  /*2670*/  IMAD.MOV R46, RZ, RZ, -R46 ;  /* 0x000000ffff2e7224 */ /* 0x000fe400078e0a2e */
[----:B------:R-:W-:Y:S01]  /*2680*/  IMAD.MOV R12, RZ, RZ, -R12 ;  /* 0x000000ffff0c7224 */ /* 0x000fe200078e0a0c */
[C---:B------:R-:W-:Y:S01]  /*2690*/  ISETP.GT.U32.AND P4, PT, R8.reuse, R61, PT ;  /* 0x0000003d0800720c */ /* 0x040fe20003f84070 */
[C---:B------:R-:W-:Y:S02]  /*26a0*/  IMAD R173, R8.reuse, R46, R173 ;  /* 0x0000002e08ad7224 */ /* 0x040fe400078e02ad */
[C---:B------:R-:W-:Y:S02]  /*26b0*/  IMAD R175, R8.reuse, R12, R175 ;  /* 0x0000000c08af7224 */ /* 0x040fe400078e02af */
[----:B------:R-:W-:Y:S01]  /*26c0*/  @!P0 IMAD.MOV R59, RZ, RZ, -R59 ;  /* 0x000000ffff3b8224 */ /* 0x000fe200078e0a3b */
[C---:B------:R-:W-:Y:S01]  /*26d0*/  ISETP.GT.U32.AND P0, PT, R8.reuse, R173, PT ;  /* 0x000000ad0800720c */ /* 0x040fe20003f04070 */
[--C-:B------:R-:W-:Y:S01]  /*26e0*/  @!P6 IMAD.IADD R63, R63, 0x1, -R8.reuse ;  /* 0x000000013f3fe824 */ /* 0x100fe200078e0a08 */
[----:B------:R-:W-:Y:S01]  /*26f0*/  ISETP.GT.U32.AND P6, PT, R8, R175, PT ;  /* 0x000000af0800720c */ /* 0x000fe20003fc4070 */
[----:B------:R-:W-:Y:S01]  /*2700*/  @!P5 IMAD.IADD R65, R65, 0x1, -R8 ;  /* 0x000000014141d824 */ /* 0x000fe200078e0a08 */
[----:B------:R-:W-:-:S02]  /*2710*/  ISETP.GE.AND P5, PT, R54, RZ, PT ;  /* 0x000000ff3600720c */ /* 0x000fc40003fa6270 */
[----:B------:R-:W-:Y:S01]  /*2720*/  IABS R179, R58 ;  /* 0x0000003a00b37213 */ /* 0x000fe20000000000 */
[----:B------:R-:W-:Y:S01]  /*2730*/  @!P4 IMAD.IADD R61, R61, 0x1, -R8 ;  /* 0x000000013d3dc824 */ /* 0x000fe200078e0a08 */
[----:B------:R-:W-:Y:S02]  /*2740*/  IABS R181, R60 ;  /* 0x0000003c00b57213 */ /* 0x000fe40000000000 */
[----:B------:R-:W-:Y:S01]  /*2750*/  ISETP.GE.AND P4, PT, R52, RZ, PT ;  /* 0x000000ff3400720c */ /* 0x000fe20003f86270 */
[----:B------:R-:W-:-:S04]  /*2760*/  IMAD.HI.U32 R12, R11, R179, RZ ;  /* 0x000000b30b0c7227 */ /* 0x000fc800078e00ff */
[--C-:B------:R-:W-:Y:S01]  /*2770*/  @!P0 IMAD.IADD R173, R173, 0x1, -R8.reuse ;  /* 0x00000001adad8824 */ /* 0x100fe200078e0a08 */
[----:B------:R-:W-:Y:S01]  /*2780*/  ISETP.GE.AND P0, PT, R56, RZ, PT ;  /* 0x000000ff3800720c */ /* 0x000fe20003f06270 */
[----:B------:R-:W-:Y:S02]  /*2790*/  @!P6 IMAD.IADD R175, R175, 0x1, -R8 ;  /* 0x00000001afafe824 */ /* 0x000fe400078e0a08 */
[----:B------:R-:W-:Y:S01]  /*27a0*/  IMAD.HI.U32 R46, R11, R181, RZ ;  /* 0x000000b50b2e7227 */ /* 0x000fe200078e00ff */
[----:B------:R-:W-:-:S03]  /*27b0*/  IABS R183, R48 ;  /* 0x0000003000b77213 */ /* 0x000fc60000000000 */
[----:B------:R-:W-:Y:S01]  /*27c0*/  @!P5 IMAD.MOV R63, RZ, RZ, -R63 ;  /* 0x000000ffff3fd224 */ /* 0x000fe200078e0a3f */
[C---:B------:R-:W-:Y:S01]  /*27d0*/  ISETP.GT.U32.AND P5, PT, R8.reuse, R175, PT ;  /* 0x000000af0800720c */ /* 0x040fe20003fa4070 */
[----:B------:R-:W-:Y:S02]  /*27e0*/  IMAD.MOV R12, RZ, RZ, -R12 ;  /* 0x000000ffff0c7224 */ /* 0x000fe400078e0a0c */
[----:B------:R-:W-:Y:S02]  /*27f0*/  IMAD.MOV R46, RZ, RZ, -R46 ;  /* 0x000000ffff2e7224 */ /* 0x000fe400078e0a2e */
[C---:B------:R-:W-:Y:S02]  /*2800*/  IMAD R179, R8.reuse, R12, R179 ;  /* 0x0000000c08b37224 */ /* 0x040fe400078e02b3 */
[C---:B------:R-:W-:Y:S02]  /*2810*/  IMAD R181, R8.reuse, R46, R181 ;  /* 0x0000002e08b57224 */ /* 0x040fe400078e02b5 */
[----:B------:R-:W-:Y:S01]  /*2820*/  @!P4 IMAD.MOV R61, RZ, RZ, -R61 ;  /* 0x000000ffff3dc224 */ /* 0x000fe200078e0a3d */
[C---:B------:R-:W-:Y:S01]  /*2830*/  ISETP.GT.U32.AND P4, PT, R8.reuse, R173, PT ;  /* 0x000000ad0800720c */ /* 0x040fe20003f84070 */
[----:B------:R-:W-:Y:S01]  /*2840*/  IMAD.HI.U32 R11, R11, R183, RZ ;  /* 0x000000b70b0b7227 */ /* 0x000fe200078e00ff */
[----:B------:R-:W-:-:S03]  /*2850*/  ISETP.GT.U32.AND P6, PT, R8, R179, PT ;  /* 0x000000b30800720c */ /* 0x000fc60003fc4070 */
[----:B------:R-:W-:Y:S01]  /*2860*/  @!P0 IMAD.MOV R65, RZ, RZ, -R65 ;  /* 0x000000ffff418224 */ /* 0x000fe200078e0a41 */
[----:B------:R-:W-:Y:S01]  /*2870*/  ISETP.GT.U32.AND P0, PT, R8, R181, PT ;  /* 0x000000b50800720c */ /* 0x000fe20003f04070 */
[----:B------:R-:W-:Y:S02]  /*2880*/  IMAD.MOV R11, RZ, RZ, -R11 ;  /* 0x000000ffff0b7224 */ /* 0x000fe400078e0a0b */
[--C-:B------:R-:W-:Y:S01]  /*2890*/  @!P5 IMAD.IADD R175, R175, 0x1, -R8.reuse ;  /* 0x00000001afafd824 */ /* 0x100fe200078e0a08 */
[----:B------:R-:W-:Y:S01]  /*28a0*/  ISETP.GE.AND P5, PT, R64, RZ, PT ;  /* 0x000000ff4000720c */ /* 0x000fe20003fa6270 */
[----:B------:R-:W-:Y:S02]  /*28b0*/  IMAD R183, R8, R11, R183 ;  /* 0x0000000b08b77224 */ /* 0x000fe400078e02b7 */
[----:B------:R-:W-:-:S03]  /*28c0*/  @!P4 IMAD.IADD R173, R173, 0x1, -R8 ;  /* 0x00000001adadc824 */ /* 0x000fc600078e0a08 */
[----:B------:R-:W-:Y:S01]  /*28d0*/  ISETP.GT.U32.AND P4, PT, R8, R183, PT ;  /* 0x000000b70800720c */ /* 0x000fe20003f84070 */
[--C-:B------:R-:W-:Y:S02]  /*28e0*/  @!P6 IMAD.IADD R179, R179, 0x1, -R8.reuse ;  /* 0x00000001b3b3e824 */ /* 0x100fe400078e0a08 */
[----:B------:R-:W-:Y:S02]  /*28f0*/  @!P0 IMAD.IADD R181, R181, 0x1, -R8 ;  /* 0x00000001b5b58824 */ /* 0x000fe400078e0a08 */
[----:B------:R-:W-:Y:S01]  /*2900*/  IMAD.MOV.U32 R11, RZ, RZ, R173 ;  /* 0x000000ffff0b7224 */ /* 0x000fe200078e00ad */
[----:B------:R-:W-:Y:S02]  /*2910*/  ISETP.GE.AND P6, PT, R50, RZ, PT ;  /* 0x000000ff3200720c */ /* 0x000fe40003fc6270 */
[C---:B------:R-:W-:Y:S01]  /*2920*/  ISETP.GT.U32.AND P0, PT, R8.reuse, R179, PT ;  /* 0x000000b30800720c */ /* 0x040fe20003f04070 */
[----:B------:R-:W-:Y:S01]  /*2930*/  @!P5 IMAD.MOV R11, RZ, RZ, -R11 ;  /* 0x000000ffff0bd224 */ /* 0x000fe200078e0a0b */
[----:B------:R-:W-:-:S03]  /*2940*/  ISETP.GT.U32.AND P5, PT, R8, R181, PT ;  /* 0x000000b50800720c */ /* 0x000fc60003fa4070 */
[----:B------:R-:W-:Y:S02]  /*2950*/  @!P4 IMAD.IADD R183, R183, 0x1, -R8 ;  /* 0x00000001b7b7c824 */ /* 0x000fe400078e0a08 */
[----:B------:R-:W-:-:S03]  /*2960*/  IMAD.MOV.U32 R177, RZ, RZ, R175 ;  /* 0x000000ffffb17224 */ /* 0x000fc600078e00af */
[----:B------:R-:W-:Y:S01]  /*2970*/  ISETP.GT.U32.AND P4, PT, R8, R183, PT ;  /* 0x000000b70800720c */ /* 0x000fe20003f84070 */
[----:B------:R-:W-:Y:S01]  /*2980*/  @!P6 IMAD.MOV R177, RZ, RZ, -R177 ;  /* 0x000000ffffb1e224 */ /* 0x000fe200078e0ab1 */
[----:B------:R-:W-:Y:S01]  /*2990*/  ISETP.GE.AND P6, PT, R58, RZ, PT ;  /* 0x000000ff3a00720c */ /* 0x000fe20003fc6270 */
[--C-:B------:R-:W-:Y:S01]  /*29a0*/  @!P0 IMAD.IADD R179, R179, 0x1, -R8.reuse ;  /* 0x00000001b3b38824 */ /* 0x100fe200078e0a08 */
[----:B------:R-:W-:Y:S01]  /*29b0*/  ISETP.GE.AND P0, PT, R60, RZ, PT ;  /* 0x000000ff3c00720c */ /* 0x000fe20003f06270 */
[----:B------:R-:W-:Y:S01]  /*29c0*/  @!P5 IMAD.IADD R181, R181, 0x1, -R8 ;  /* 0x00000001b5b5d824 */ /* 0x000fe200078e0a08 */
[----:B------:R-:W-:Y:S01]  /*29d0*/  ISETP.GE.AND P5, PT, R48, RZ, PT ;  /* 0x000000ff3000720c */ /* 0x000fe20003fa6270 */
[----:B------:R-:W-:Y:S01]  /*29e0*/  IMAD R173, R4, 0x1c, RZ ;  /* 0x0000001c04ad7824 */ /* 0x000fe200078e02ff */
[----:B------:R-:W-:-:S05]  /*29f0*/  SHF.R.U32.HI R12, RZ, 0x3, R10 ;  /* 0x00000003ff0c7819 */ /* 0x000fca000001160a */
[----:B------:R-:W-:Y:S01]  /*2a00*/  @!P4 IMAD.IADD R183, R183, 0x1, -R8 ;  /* 0x00000001b7b7c824 */ /* 0x000fe200078e0a08 */
[----:B------:R-:W-:Y:S01]  /*2a10*/  LOP3.LUT R8, RZ, R53, RZ, 0x33, !PT ;  /* 0x00000035ff087212 */ /* 0x000fe200078e33ff */
[----:B------:R-:W-:Y:S01]  /*2a20*/  @!P6 IMAD.MOV R179, RZ, RZ, -R179 ;  /* 0x000000ffffb3e224 */ /* 0x000fe200078e0ab3 */
[----:B------:R-:W-:Y:S01]  /*2a30*/  ISETP.NE.AND P6, PT, R53, RZ, PT ;  /* 0x000000ff3500720c */ /* 0x000fe20003fc5270 */
[----:B------:R-:W-:Y:S01]  /*2a40*/  @!P0 IMAD.MOV R181, RZ, RZ, -R181 ;  /* 0x000000ffffb58224 */ /* 0x000fe200078e0ab5 */
[----:B------:R-:W-:Y:S01]  /*2a50*/  LOP3.LUT R72, R72, 0x1f, RZ, 0xc0, !PT ;  /* 0x0000001f48487812 */ /* 0x000fe200078ec0ff */
[----:B------:R-:W-:Y:S01]  /*2a60*/  @!P5 IMAD.MOV R183, RZ, RZ, -R183 ;  /* 0x000000ffffb7d224 */ /* 0x000fe200078e0ab7 */
[----:B------:R-:W-:Y:S02]  /*2a70*/  LOP3.LUT P4, RZ, R12, 0x1, RZ, 0xc0, !PT ;  /* 0x000000010cff7812 */ /* 0x000fe4000788c0ff */
[----:B------:R-:W-:Y:S01]  /*2a80*/  SEL R189, R8, R11, !P6 ;  /* 0x0000000b08bd7207 */ /* 0x000fe20007000000 */
[----:B------:R-:W-:Y:S01]  /*2a90*/  VIADD R70, R9, 0x1f ;  /* 0x0000001f09467836 */ /* 0x000fe20000000000 */
[----:B------:R-:W-:-:S02]  /*2aa0*/  SHF.R.S32.HI R175, RZ, 0x1f, R173 ;  /* 0x0000001fffaf7819 */ /* 0x000fc400000114ad */
[C---:B------:R-:W-:Y:S02]  /*2ab0*/  SEL R47, R8.reuse, R47, !P6 ;  /* 0x0000002f082f7207 */ /* 0x040fe40007000000 */
[C---:B------:R-:W-:Y:S02]  /*2ac0*/  SEL R45, R8.reuse, R45, !P6 ;  /* 0x0000002d082d7207 */ /* 0x040fe40007000000 */
[C---:B------:R-:W-:Y:S02]  /*2ad0*/  SEL R185, R8.reuse, R13, !P6 ;  /* 0x0000000d08b97207 */ /* 0x040fe40007000000 */
[C---:B------:R-:W-:Y:S02]  /*2ae0*/  SEL R187, R8.reuse, R49, !P6 ;  /* 0x0000003108bb7207 */ /* 0x040fe40007000000 */
[C---:B------:R-:W-:Y:S02]  /*2af0*/  SEL R203, R8.reuse, R51, !P6 ;  /* 0x0000003308cb7207 */ /* 0x040fe40007000000 */
[----:B------:R-:W-:-:S02]  /*2b00*/  SEL R195, R8, R55, !P6 ;  /* 0x0000003708c37207 */ /* 0x000fc40007000000 */
        /* <DEDUP_REMOVED lines=8> */
[----:B------:R-:W-:Y:S02]  /*2b90*/  IADD3 R12, P5, PT, R173, R6, RZ ;  /* 0x00000006ad0c7210 */ /* 0x000fe40007fbe0ff */
[----:B------:R-:W-:Y:S01]  /*2ba0*/  SEL R11, R8, R183, !P6 ;  /* 0x000000b7080b7207 */ /* 0x000fe20007000000 */
[----:B------:R-:W-:Y:S01]  /*2bb0*/  IMAD R8, R72, R5, RZ ;  /* 0x0000000548087224 */ /* 0x000fe200078e02ff */
[----:B------:R-:W-:Y:S01]  /*2bc0*/  ISETP.GT.AND P0, PT, R70, 0x1f, PT ;  /* 0x0000001f4600780c */ /* 0x000fe20003f04270 */
[----:B------:R-:W-:Y:S02]  /*2bd0*/  IMAD.X R13, R175, 0x1, R7, P5 ;  /* 0x00000001af0d7824 */ /* 0x000fe400028e0607 */
[----:B------:R-:W-:Y:S01]  /*2be0*/  IMAD R177, R4, 0x1d, RZ ;  /* 0x0000001d04b17824 */ /* 0x000fe200078e02ff */
[----:B------:R-:W-:-:S02]  /*2bf0*/  IADD3 R102, P5, PT, R8, UR22, RZ ;  /* 0x0000001608667c10 */ /* 0x000fc4000ffbe0ff */
[----:B------:R-:W-:Y:S01]  /*2c00*/  PRMT R46, RZ, 0x7610, R46 ;  /* 0x00007610ff2e7816 */ /* 0x000fe2000000002e */
[----:B------:R-:W-:Y:S01]  /*2c10*/  IMAD R181, R47, UR5, RZ ;  /* 0x000000052fb57c24 */ /* 0x000fe2000f8e02ff */
[----:B------:R-:W-:Y:S02]  /*2c20*/  ISETP.LT.AND P0, PT, R72, R9, P0 ;  /* 0x000000094800720c */ /* 0x000fe40000701270 */
[----:B------:R-:W-:Y:S01]  /*2c30*/  LEA.HI.X.SX32 R48, R8, UR23, 0x1, P5 ;  /* 0x0000001708307c11 */ /* 0x000fe2000a8f0eff */
[----:B------:R-:W-:Y:S01]  /*2c40*/  IMAD R183, R45, UR5, RZ ;  /* 0x000000052db77c24 */ /* 0x000fe2000f8e02ff */
[----:B------:R-:W-:Y:S01]  /*2c50*/  SHF.R.U32.HI R9, RZ, 0x2, R10 ;  /* 0x00000002ff097819 */ /* 0x000fe2000001160a */
[----:B------:R-:W2:Y:S01]  /*2c60*/  @P4 LDG.E.U8 R46, desc[UR18][R12.64] ;  /* 0x000000120c2e4981 */ /* 0x000ea2000c1e1100 */
[----:B------:R-:W-:Y:S02]  /*2c70*/  SHF.R.S32.HI R179, RZ, 0x1f, R177 ;  /* 0x0000001fffb37819 */ /* 0x000fe400000114b1 */
[----:B------:R-:W-:Y:S01]  /*2c80*/  IADD3 R8, P5, PT, R177, R6, RZ ;  /* 0x00000006b1087210 */ /* 0x000fe20007fbe0ff */
[----:B------:R-:W-:Y:S01]  /*2c90*/  IMAD R185, R185, UR5, RZ ;  /* 0x00000005b9b97c24 */ /* 0x000fe2000f8e02ff */
[----:B------:R-:W-:Y:S01]  /*2ca0*/  LOP3.LUT P4, RZ, R9, 0x1, RZ, 0xc0, !PT ;  /* 0x0000000109ff7812 */ /* 0x000fe2000788c0ff */
[----:B------:R-:W-:Y:S01]  /*2cb0*/  IMAD R187, R187, UR5, RZ ;  /* 0x00000005bbbb7c24 */ /* 0x000fe2000f8e02ff */
[-C--:B------:R-:W-:Y:S01]  /*2cc0*/  IADD3 R74, P6, PT, R181, R102.reuse, RZ ;  /* 0x00000066b54a7210 */ /* 0x080fe20007fde0ff */
[----:B------:R-:W-:Y:S01]  /*2cd0*/  IMAD.X R9, R179, 0x1, R7, P5 ;  /* 0x00000001b3097824 */ /* 0x000fe200028e0607 */
[----:B------:R-:W-:Y:S01]  /*2ce0*/  IADD3 R76, P5, PT, R183, R102, RZ ;  /* 0x00000066b74c7210 */ /* 0x000fe20007fbe0ff */
[----:B------:R-:W-:Y:S01]  /*2cf0*/  IMAD R203, R203, UR5, RZ ;  /* 0x00000005cbcb7c24 */ /* 0x000fe2000f8e02ff */
[----:B------:R-:W-:Y:S01]  /*2d00*/  LEA.HI.X.SX32 R181, R181, R48, 0x1, P6 ;  /* 0x00000030b5b57211 */ /* 0x000fe200030f0eff */
[----:B------:R-:W-:Y:S01]  /*2d10*/  IMAD R195, R195, UR5, RZ ;  /* 0x00000005c3c37c24 */ /* 0x000fe2000f8e02ff */
[----:B------:R-:W-:-:S02]  /*2d20*/  IADD3 R78, P6, PT, R185, R102, RZ ;  /* 0x00000066b94e7210 */ /* 0x000fc40007fde0ff */
[----:B------:R-:W-:Y:S02]  /*2d30*/  LEA.HI.X.SX32 R183, R183, R48, 0x1, P5 ;  /* 0x00000030b7b77211 */ /* 0x000fe400028f0eff */
[----:B------:R-:W-:Y:S01]  /*2d40*/  IADD3 R80, P5, PT, R187, R102, RZ ;  /* 0x00000066bb507210 */ /* 0x000fe20007fbe0ff */
[----:B------:R-:W-:Y:S01]  /*2d50*/  IMAD R201, R201, UR5, RZ ;  /* 0x00000005c9c97c24 */ /* 0x000fe2000f8e02ff */
[----:B------:R-:W-:Y:S01]  /*2d60*/  LEA.HI.X.SX32 R185, R185, R48, 0x1, P6 ;  /* 0x00000030b9b97211 */ /* 0x000fe200030f0eff */
[----:B------:R-:W-:Y:S01]  /*2d70*/  IMAD R193, R193, UR5, RZ ;  /* 0x00000005c1c17c24 */ /* 0x000fe2000f8e02ff */
[----:B------:R-:W-:Y:S02]  /*2d80*/  IADD3 R202, P6, PT, R203, R102, RZ ;  /* 0x00000066cbca7210 */ /* 0x000fe40007fde0ff */
[----:B------:R-:W-:Y:S02]  /*2d90*/  LEA.HI.X.SX32 R187, R187, R48, 0x1, P5 ;  /* 0x00000030bbbb7211 */ /* 0x000fe400028f0eff */
        /* <DEDUP_REMOVED lines=24> */
[----:B------:R-:W-:-:S02]  /*2f20*/  IADD3 R96, P5, PT, R207, R102, RZ ;  /* 0x00000066cf607210 */ /* 0x000fc40007fbe0ff */
[----:B------:R-:W-:Y:S02]  /*2f30*/  LEA.HI.X.SX32 R211, R211, R48, 0x1, P6 ;  /* 0x00000030d3d37211 */ /* 0x000fe400030f0eff */
[----:B------:R-:W-:Y:S02]  /*2f40*/  IADD3 R100, P6, PT, R209, R102, RZ ;  /* 0x00000066d1647210 */ /* 0x000fe40007fde0ff */
[----:B------:R-:W-:Y:S02]  /*2f50*/  LEA.HI.X.SX32 R207, R207, R48, 0x1, P5 ;  /* 0x00000030cfcf7211 */ /* 0x000fe400028f0eff */
[----:B------:R-:W-:Y:S02]  /*2f60*/  SHF.R.U32.HI R10, RZ, 0x1, R10 ;  /* 0x00000001ff0a7819 */ /* 0x000fe4000001160a */
[----:B------:R-:W-:Y:S02]  /*2f70*/  IADD3 R102, P5, PT, R11, R102, RZ ;  /* 0x000000660b667210 */ /* 0x000fe40007fbe0ff */
[----:B------:R-:W-:-:S02]  /*2f80*/  LEA.HI.X.SX32 R209, R209, R48, 0x1, P6 ;  /* 0x00000030d1d17211 */ /* 0x000fc400030f0eff */
[----:B------:R-:W-:Y:S02]  /*2f90*/  PRMT R45, RZ, 0x7610, R45 ;  /* 0x00007610ff2d7816 */ /* 0x000fe4000000002d */
[----:B------:R-:W-:Y:S01]  /*2fa0*/  LOP3.LUT P6, RZ, R10, 0x1, RZ, 0xc0, !PT ;  /* 0x000000010aff7812 */ /* 0x000fe200078cc0ff */
[----:B------:R-:W-:Y:S01]  /*2fb0*/  @P0 IMAD.MOV.U32 R10, RZ, RZ, R74 ;  /* 0x000000ffff0a0224 */ /* 0x000fe200078e004a */
[----:B------:R-:W-:Y:S01]  /*2fc0*/  LEA.HI.X.SX32 R205, R11, R48, 0x1, P5 ;  /* 0x000000300bcd7211 */ /* 0x000fe200028f0eff */
[----:B------:R-:W-:Y:S01]  /*2fd0*/  @P0 IMAD.MOV.U32 R11, RZ, RZ, R181 ;  /* 0x000000ffff0b0224 */ /* 0x000fe200078e00b5 */
[----:B------:R-:W-:-:S04]  /*2fe0*/  PRMT R47, RZ, 0x7610, R47 ;  /* 0x00007610ff2f7816 */ /* 0x000fc8000000002f */
[----:B------:R0:W5:Y:S01]  /*2ff0*/  @P0 LDG.E.U8 R45, desc[UR18][R10.64] ;  /* 0x000000120a2d0981 */ /* 0x000162000c1e1100 */
[----:B------:R-:W-:Y:S01]  /*3000*/  PRMT R49, RZ, 0x7610, R49 ;  /* 0x00007610ff317816 */ /* 0x000fe20000000031 */
[----:B0-----:R-:W-:Y:S02]  /*3010*/  @P0 IMAD.MOV.U32 R10, RZ, RZ, R78 ;  /* 0x000000ffff0a0224 */ /* 0x001fe400078e004e */
[----:B------:R-:W-:-:S05]  /*3020*/  @P0 IMAD.MOV.U32 R11, RZ, RZ, R185 ;  /* 0x000000ffff0b0224 */ /* 0x000fca00078e00b9 */
        /* <DEDUP_REMOVED lines=9> */
[----:B------:R-:W-:Y:S02]  /*30c0*/  PRMT R55, RZ, 0x7610, R55 ;  /* 0x00007610ff377816 */ /* 0x000fe40000000037 */
[----:B------:R-:W-:Y:S01]  /*30d0*/  PRMT R48, RZ, 0x7610, R48 ;  /* 0x00007610ff307816 */ /* 0x000fe20000000030 */
[----:B------:R-:W-:Y:S01]  /*30e0*/  IMAD R213, R4, 0x1e, RZ ;  /* 0x0000001e04d57824 */ /* 0x000fe200078e02ff */
[----:B------:R-:W-:Y:S01]  /*30f0*/  PRMT R57, RZ, 0x7610, R57 ;  /* 0x00007610ff397816 */ /* 0x000fe20000000039 */
[----:B------:R-:W-:Y:S02]  /*3100*/  @P0 IMAD.MOV.U32 R12, RZ, RZ, R94 ;  /* 0x000000ffff0c0224 */ /* 0x000fe400078e005e */
[----:B------:R-:W-:Y:S01]  /*3110*/  @P0 IMAD.MOV.U32 R13, RZ, RZ, R211 ;  /* 0x000000ffff0d0224 */ /* 0x000fe200078e00d3 */
[----:B------:R-:W5:Y:S01]  /*3120*/  @P4 LDG.E.U8 R48, desc[UR18][R8.64] ;  /* 0x0000001208304981 */ /* 0x000f62000c1e1100 */
[----:B0-----:R-:W-:-:S02]  /*3130*/  @P0 IMAD.MOV.U32 R10, RZ, RZ, R90 ;  /* 0x000000ffff0a0224 */ /* 0x001fc400078e005a */
[----:B------:R-:W-:Y:S01]  /*3140*/  @P0 IMAD.MOV.U32 R11, RZ, RZ, R199 ;  /* 0x000000ffff0b0224 */ /* 0x000fe200078e00c7 */
[----:B------:R-:W-:Y:S01]  /*3150*/  SHF.R.S32.HI R217, RZ, 0x1f, R213 ;  /* 0x0000001fffd97819 */ /* 0x000fe200000114d5 */
[----:B------:R-:W-:Y:S01]  /*3160*/  IMAD R215, R4, 0x1f, RZ ;  /* 0x0000001f04d77824 */ /* 0x000fe200078e02ff */
[----:B------:R-:W-:Y:S01]  /*3170*/  PRMT R59, RZ, 0x7610, R59 ;  /* 0x00007610ff3b7816 */ /* 0x000fe2000000003b */
[----:B------:R-:W5:Y:S04]  /*3180*/  @P0 LDG.E.U8 R57, desc[UR18][R12.64] ;  /* 0x000000120c390981 */ /* 0x000f68000c1e1100 */
[----:B------:R0:W5:Y:S02]  /*3190*/  @P0 LDG.E.U8 R53, desc[UR18][R10.64] ;  /* 0x000000120a350981 */ /* 0x000164000c1e1100 */
[----:B0-----:R-:W-:-:S02]  /*31a0*/  @P0 IMAD.MOV.U32 R10, RZ, RZ, R92 ;  /* 0x000000ffff0a0224 */ /* 0x001fc400078e005c */
[----:B------:R-:W-:-:S05]  /*31b0*/  @P0 IMAD.MOV.U32 R11, RZ, RZ, R197 ;  /* 0x000000ffff0b0224 */ /* 0x000fca00078e00c5 */
[----:B------:R0:W5:Y:S01]  /*31c0*/  @P0 LDG.E.U8 R55, desc[UR18][R10.64] ;  /* 0x000000120a370981 */ /* 0x000162000c1e1100 */
[----:B------:R-:W-:Y:S02]  /*31d0*/  @P0 IMAD.MOV.U32 R12, RZ, RZ, R100 ;  /* 0x000000ffff0c0224 */ /* 0x000fe400078e0064 */
[----:B------:R-:W-:Y:S01]  /*31e0*/  @P0 IMAD.MOV.U32 R13, RZ, RZ, R209 ;  /* 0x000000ffff0d0224 */ /* 0x000fe200078e00d1 */
[----:B------:R-:W-:-:S04]  /*31f0*/  SHF.R.S32.HI R219, RZ, 0x1f, R215 ;  /* 0x0000001fffdb7819 */ /* 0x000fc800000114d7 */
[----:B------:R1:W5:Y:S01]  /*3200*/  @P0 LDG.E.U8 R59, desc[UR18][R12.64] ;  /* 0x000000120c3b0981 */ /* 0x000362000c1e1100 */
[----:B0-----:R-:W-:-:S05]  /*3210*/  IADD3 R10, P4, PT, R213, R6, RZ ;  /* 0x00000006d50a7210 */ /* 0x001fca0007f9e0ff */
[----:B------:R-:W-:Y:S01]  /*3220*/  IMAD.X R11, R217, 0x1, R7, P4 ;  /* 0x00000001d90b7824 */ /* 0x000fe200020e0607 */
[----:B------:R-:W-:Y:S02]  /*3230*/  IADD3 R6, P4, PT, R215, R6, RZ ;  /* 0x00000006d7067210 */ /* 0x000fe40007f9e0ff */
[----:B-1----:R-:W-:-:S03]  /*3240*/  PRMT R12, RZ, 0x7610, R12 ;  /* 0x00007610ff0c7816 */ /* 0x002fc6000000000c */
[----:B------:R-:W-:Y:S01]  /*3250*/  IMAD.X R7, R219, 0x1, R7, P4 ;  /* 0x00000001db077824 */ /* 0x000fe200020e0607 */
[----:B------:R-:W-:-:S04]  /*3260*/  PRMT R54, RZ, 0x7610, R54 ;  /* 0x00007610ff367816 */ /* 0x000fc80000000036 */
[----:B------:R0:W5:Y:S01]  /*3270*/  @!P2 LDG.E.U8 R12, desc[UR18][R6.64] ;  /* 0x00000012060ca981 */ /* 0x000162000c1e1100 */
[----:B------:R-:W-:Y:S01]  /*3280*/  PRMT R50, RZ, 0x7610, R50 ;  /* 0x00007610ff327816 */ /* 0x000fe20000000032 */
[----:B------:R-:W-:Y:S01]  /*3290*/  @P0 IMAD.MOV.U32 R8, RZ, RZ, R76 ;  /* 0x000000ffff080224 */ /* 0x000fe200078e004c */
[----:B------:R-:W-:Y:S01]  /*32a0*/  PRMT R56, RZ, 0x7610, R56 ;  /* 0x00007610ff387816 */ /* 0x000fe20000000038 */
[----:B------:R-:W-:Y:S01]  /*32b0*/  @P0 IMAD.MOV.U32 R9, RZ, RZ, R183 ;  /* 0x000000ffff090224 */ /* 0x000fe200078e00b7 */
[----:B------:R-:W-:Y:S02]  /*32c0*/  PRMT R52, RZ, 0x7610, R52 ;  /* 0x00007610ff347816 */ /* 0x000fe40000000034 */
[----:B------:R-:W-:Y:S02]  /*32d0*/  PRMT R58, RZ, 0x7610, R58 ;  /* 0x00007610ff3a7816 */ /* 0x000fe4000000003a */
[----:B------:R1:W5:Y:S01]  /*32e0*/  @P0 LDG.E.U8 R50, desc[UR18][R8.64] ;  /* 0x0000001208320981 */ /* 0x000362000c1e1100 */
[----:B0-----:R-:W-:-:S02]  /*32f0*/  @P0 IMAD.MOV.U32 R6, RZ, RZ, R84 ;  /* 0x000000ffff060224 */ /* 0x001fc400078e0054 */
[----:B------:R-:W-:-:S05]  /*3300*/  @P0 IMAD.MOV.U32 R7, RZ, RZ, R195 ;  /* 0x000000ffff070224 */ /* 0x000fca00078e00c3 */
[----:B------:R0:W5:Y:S01]  /*3310*/  @P0 LDG.E.U8 R54, desc[UR18][R6.64] ;  /* 0x0000001206360981 */ /* 0x000162000c1e1100 */
[----:B-1----:R-:W-:Y:S02]  /*3320*/  @P0 IMAD.MOV.U32 R8, RZ, RZ, R80 ;  /* 0x000000ffff080224 */ /* 0x002fe400078e0050 */
[----:B------:R-:W-:Y:S01]  /*3330*/  @P0 IMAD.MOV.U32 R9, RZ, RZ, R187 ;  /* 0x000000ffff090224 */ /* 0x000fe200078e00bb */
[----:B------:R-:W-:-:S04]  /*3340*/  PRMT R13, RZ, 0x7610, R13 ;  /* 0x00007610ff0d7816 */ /* 0x000fc8000000000d */
[----:B------:R1:W5:Y:S01]  /*3350*/  @P0 LDG.E.U8 R52, desc[UR18][R8.64] ;  /* 0x0000001208340981 */ /* 0x000362000c1e1100 */
[----:B0-----:R-:W-:Y:S02]  /*3360*/  @P0 IMAD.MOV.U32 R6, RZ, RZ, R88 ;  /* 0x000000ffff060224 */ /* 0x001fe400078e0058 */
[----:B------:R-:W-:Y:S01]  /*3370*/  @P0 IMAD.MOV.U32 R7, RZ, RZ, R193 ;  /* 0x000000ffff070224 */ /* 0x000fe200078e00c1 */
[----:B------:R-:W5:Y:S04]  /*3380*/  @P6 LDG.E.U8 R13, desc[UR18][R10.64] ;  /* 0x000000120a0d6981 */ /* 0x000f68000c1e1100 */
[----:B------:R0:W5:Y:S01]  /*3390*/  @P0 LDG.E.U8 R56, desc[UR18][R6.64] ;  /* 0x0000001206380981 */ /* 0x000162000c1e1100 */
[----:B-1----:R-:W-:Y:S01]  /*33a0*/  PRMT R8, RZ, 0x7610, R8 ;  /* 0x00007610ff087816 */ /* 0x002fe20000000008 */
[----:B0-----:R-:W-:-:S02]  /*33b0*/  @P0 IMAD.MOV.U32 R6, RZ, RZ, R86 ;  /* 0x000000ffff060224 */ /* 0x001fc400078e0056 */
        /* <DEDUP_REMOVED lines=9> */
[----:B------:R0:W5:Y:S02]  /*3450*/  @P0 LDG.E.U8 R10, desc[UR18][R6.64] ;  /* 0x00000012060a0981 */ /* 0x000164000c1e1100 */
[----:B0-----:R-:W-:Y:S02]  /*3460*/  @P0 IMAD.MOV.U32 R6, RZ, RZ, R102 ;  /* 0x000000ffff060224 */ /* 0x001fe400078e0066 */
[----:B------:R-:W-:-:S05]  /*3470*/  @P0 IMAD.MOV.U32 R7, RZ, RZ, R205 ;  /* 0x000000ffff070224 */ /* 0x000fca00078e00cd */
[----:B------:R-:W5:Y:S01]  /*3480*/  @P0 LDG.E.U8 R60, desc[UR18][R6.64] ;  /* 0x00000012063c0981 */ /* 0x000f62000c1e1100 */
[----:B------:R-:W-:-:S04]  /*3490*/  @!UP0 UIADD3 UR4, UPT, UPT, -UR4, 0x100000, URZ ;  /* 0x0010000004048890 */ /* 0x000fc8000fffe1ff */
[----:B------:R-:W-:Y:S02]  /*34a0*/  @!UP0 USHF.L.U32 UR5, UR4, 0xb, URZ ;  /* 0x0000000b04058899 */ /* 0x000fe400080006ff */
[----:B------:R-:W-:Y:S01]  /*34b0*/  @!UP0 USHF.L.U32 UR4, UR4, 0x1, URZ ;  /* 0x0000000104048899 */ /* 0x000fe200080006ff */
[----:B------:R-:W-:Y:S01]  /*34c0*/  VOTEU.ALL UP0, P3 ;  /* 0x0000000000ff7886 */ /* 0x000fe20001800000 */
[C---:B------:R-:W-:Y:S02]  /*34d0*/  LOP3.LUT R221, R66.reuse, 0x10, RZ, 0x3c, !PT ;  /* 0x0000001042dd7812 */ /* 0x040fe400078e3cff */
[C---:B------:R-:W-:Y:S02]  /*34e0*/  LOP3.LUT R104, R66.reuse, 0x20, RZ, 0x3c, !PT ;  /* 0x0000002042687812 */ /* 0x040fe400078e3cff */
[C---:B------:R-:W-:Y:S02]  /*34f0*/  LOP3.LUT R106, R66.reuse, 0x30, RZ, 0x3c, !PT ;  /* 0x00000030426a7812 */ /* 0x040fe400078e3cff */
[----:B------:R-:W-:-:S02]  /*3500*/  LOP3.LUT R223, R66, 0x40, RZ, 0x3c, !PT ;  /* 0x0000004042df7812 */ /* 0x000fc400078e3cff */
[C---:B------:R-:W-:Y:S02]  /*3510*/  LOP3.LUT R225, R66.reuse, 0x50, RZ, 0x3c, !PT ;  /* 0x0000005042e17812 */ /* 0x040fe400078e3cff */
[----:B------:R0:W1:Y:S01]  /*3520*/  @!UP0 SYNCS.EXCH.64 URZ, [UR16+0x3008], UR4 ;  /* 0x0030080410ff85b2 */ /* 0x0000620008000100 */
[----:B--2---:R0:W-:Y:S01]  /*3530*/  STS.U8 [R66+UR16], R19 ;  /* 0x0000001342007988 */ /* 0x0041e20008000010 */
[----:B------:R-:W-:-:S03]  /*3540*/  LOP3.LUT R108, R66, 0x60, RZ, 0x3c, !PT ;  /* 0x00000060426c7812 */ /* 0x000fc600078e3cff */
[----:B------:R0:W-:Y:S01]  /*3550*/  STS.U8 [R66+UR16+0x400], R25 ;  /* 0x0004001942007988 */ /* 0x0001e20008000010 */
[----:B------:R-:W-:-:S03]  /*3560*/  LOP3.LUT R227, R66, 0x70, RZ, 0x3c, !PT ;  /* 0x0000007042e37812 */ /* 0x000fc600078e3cff */
[----:B------:R0:W-:Y:S04]  /*3570*/  STS.U8 [R66+UR16+0x800], R27 ;  /* 0x0008001b42007988 */ /* 0x0001e80008000010 */
[----:B------:R0:W-:Y:S04]  /*3580*/  STS.U8 [R66+UR16+0xc00], R29 ;  /* 0x000c001d42007988 */ /* 0x0001e80008000010 */
[----:B----4-:R0:W-:Y:S04]  /*3590*/  STS.U8 [R221+UR16+0x80], R17 ;  /* 0x00008011dd007988 */ /* 0x0101e80008000010 */
[----:B------:R0:W-:Y:S04]  /*35a0*/  STS.U8 [R221+UR16+0x480], R26 ;  /* 0x0004801add007988 */ /* 0x0001e80008000010 */
[----:B------:R0:W-:Y:S04]  /*35b0*/  STS.U8 [R221+UR16+0x880], R36 ;  /* 0x00088024dd007988 */ /* 0x0001e80008000010 */
[----:B------:R0:W-:Y:S04]  /*35c0*/  STS.U8 [R221+UR16+0xc80], R42 ;  /* 0x000c802add007988 */ /* 0x0001e80008000010 */
[----:B------:R0:W-:Y:S04]  /*35d0*/  STS.U8 [R104+UR16+0x100], R20 ;  /* 0x0001001468007988 */ /* 0x0001e80008000010 */
[----:B------:R0:W-:Y:S04]  /*35e0*/  STS.U8 [R104+UR16+0x500], R28 ;  /* 0x0005001c68007988 */ /* 0x0001e80008000010 */
[----:B------:R0:W-:Y:S04]  /*35f0*/  STS.U8 [R104+UR16+0x900], R37 ;  /* 0x0009002568007988 */ /* 0x0001e80008000010 */
[----:B---3--:R0:W-:Y:S04]  /*3600*/  STS.U8 [R104+UR16+0xd00], R43 ;  /* 0x000d002b68007988 */ /* 0x0081e80008000010 */
[----:B------:R0:W-:Y:S04]  /*3610*/  STS.U8 [R106+UR16+0x180], R18 ;  /* 0x000180126a007988 */ /* 0x0001e80008000010 */
[----:B------:R0:W-:Y:S04]  /*3620*/  STS.U8 [R106+UR16+0x580], R31 ;  /* 0x0005801f6a007988 */ /* 0x0001e80008000010 */
[----:B------:R0:W-:Y:S04]  /*3630*/  STS.U8 [R106+UR16+0x980], R35 ;  /* 0x000980236a007988 */ /* 0x0001e80008000010 */
[----:B------:R0:W-:Y:S04]  /*3640*/  STS.U8 [R106+UR16+0xd80], R44 ;  /* 0x000d802c6a007988 */ /* 0x0001e80008000010 */
[----:B-----5:R0:W-:Y:S04]  /*3650*/  STS.U8 [R223+UR16+0x200], R21 ;  /* 0x00020015df007988 */ /* 0x0201e80008000010 */
[----:B------:R0:W-:Y:S04]  /*3660*/  STS.U8 [R223+UR16+0x600], R30 ;  /* 0x0006001edf007988 */ /* 0x0001e80008000010 */
[----:B------:R0:W-:Y:S04]  /*3670*/  STS.U8 [R223+UR16+0xa00], R38 ;  /* 0x000a0026df007988 */ /* 0x0001e80008000010 */
[----:B------:R0:W-:Y:S04]  /*3680*/  STS.U8 [R223+UR16+0xe00], R46 ;  /* 0x000e002edf007988 */ /* 0x0001e80008000010 */
[----:B------:R0:W-:Y:S04]  /*3690*/  STS.U8 [R225+UR16+0x280], R22 ;  /* 0x00028016e1007988 */ /* 0x0001e80008000010 */
[----:B------:R0:W-:Y:S04]  /*36a0*/  STS.U8 [R225+UR16+0x680], R32 ;  /* 0x00068020e1007988 */ /* 0x0001e80008000010 */
[----:B------:R0:W-:Y:S01]  /*36b0*/  STS.U8 [R225+UR16+0xa80], R39 ;  /* 0x000a8027e1007988 */ /* 0x0001e20008000010 */
[----:B------:R-:W-:-:S04]  /*36c0*/  ISETP.NE.U32.AND P0, PT, R16, RZ, PT ;  /* 0x000000ff1000720c */ /* 0x000fc80003f05070 */
[C---:B------:R-:W-:Y:S02]  /*36d0*/  ISETP.LT.OR P2, PT, R70.reuse, 0x20, P0 ;  /* 0x000000204600780c */ /* 0x040fe40000741670 */
[----:B------:R-:W-:Y:S01]  /*36e0*/  ISETP.GE.AND P4, PT, R70, 0x40, PT ;  /* 0x000000404600780c */ /* 0x000fe20003f86270 */
[----:B------:R0:W-:Y:S04]  /*36f0*/  STS.U8 [R225+UR16+0xe80], R48 ;  /* 0x000e8030e1007988 */ /* 0x0001e80008000010 */
        /* <DEDUP_REMOVED lines=23> */
[----:B------:R0:W-:Y:S01]  /*3870*/  STS.U8 [R221+UR16+0x2780], R60 ;  /* 0x0027803cdd007988 */ /* 0x0001e20008000010 */
[----:B-1----:R1:W-:Y:S06]  /*3880*/  MEMBAR.ALL.CTA ;  /* 0x0000000000007992 */ /* 0x0023ec0000008000 */
[----:B-1----:R-:W1:Y:S02]  /*3890*/  FENCE.VIEW.ASYNC.S ;  /* 0x00000000000073c6 */ /* 0x002e640000000000 */
[----:B-1----:R-:W-:Y:S06]  /*38a0*/  BAR.SYNC.DEFER_BLOCKING 0x0 ;  /* 0x0000000000007b1d */ /* 0x002fec0000010000 */
[----:B------:R-:W-:Y:S05]  /*38b0*/  @P2 BRA `(.L_x_6) ;  /* 0x00000000003c2947 */ /* 0x000fea0003800000 */
[----:B0-----:R-:W-:Y:S02]  /*38c0*/  UIADD3 UR4, UPT, UPT, UR16, 0x2000, URZ ;  /* 0x0000200010047890 */ /* 0x001fe4000fffe0ff */
[----:B------:R-:W-:Y:S02]  /*38d0*/  USHF.R.U32.HI UR6, URZ, 0x4, UR16 ;  /* 0x00000004ff067899 */ /* 0x000fe40008011610 */
[----:B------:R-:W-:Y:S02]  /*38e0*/  USHF.R.U32.HI UR4, URZ, 0x4, UR4 ;  /* 0x00000004ff047899 */ /* 0x000fe40008011604 */
[----:B------:R-:W-:Y:S02]  /*38f0*/  USGXT.U32 UR6, UR6, 0xe ;  /* 0x0000000e0606789a */ /* 0x000fe40008000000 */
[----:B------:R-:W-:Y:S01]  /*3900*/  USGXT.U32 UR8, UR4, 0xe ;  /* 0x0000000e0408789a */ /* 0x000fe20008000000 */
[----:B------:R-:W-:Y:S02]  /*3910*/  UMOV UR5, URZ ;  /* 0x000000ff00057c82 */ /* 0x000fe40008000000 */
[----:B------:R-:W-:Y:S01]  /*3920*/  UMOV UR4, UR10 ;  /* 0x0000000a00047c82 */ /* 0x000fe20008000000 */
[----:B------:R-:W-:Y:S01]  /*3930*/  UMOV UR14, 0x0 ;  /* 0x00000000000e7882 */ /* 0x000fe20000000000 */
[----:B------:R-:W-:Y:S01]  /*3940*/  UMOV UR15, 0x8108490 ;  /* 0x08108490000f7882 */ /* 0x000fe20000000000 */
[----:B------:R-:W-:Y:S01]  /*3950*/  UMOV UR7, 0x40004040 ;  /* 0x4000404000077882 */ /* 0x000fe20000000000 */
[----:B------:R-:W-:Y:S01]  /*3960*/  UMOV UR9, 0xc0004010 ;  /* 0xc000401000097882 */ /* 0x000fe20000000000 */
[----:B------:R-:W-:Y:S01]  /*3970*/  UMOV UR4, UR4 ;  /* 0x0000000400047c82 */ /* 0x000fe20008000000 */
[----:B------:R1:W-:Y:S01]  /*3980*/  UTCQMMA gdesc[UR6], gdesc[UR8], tmem[UR17], tmem[UR14], idesc[UR15], !UPT ;  /* 0x00ff0e08060075ea */ /* 0x0003e2000f800311 */
[----:B------:R1:W-:Y:S01]  /*3990*/  UTCBAR [UR4], URZ ;  /* 0x000000ff040073e9 */ /* 0x0003e200080000ff */
[----:B------:R-:W-:-:S02]  /*39a0*/  NOP ;  /* 0x0000000000007918 */ /* 0x000fc40000000000 */
.L_x_6:
[----:B01----:R-:W-:Y:S01]  /*39b0*/  UMOV UR4, URZ ;  /* 0x000000ff00047c82 */ /* 0x003fe20008000000 */
[----:B------:R-:W-:Y:S05]  /*39c0*/  @!P4 BRA `(.L_x_7) ;  /* 0x000000140060c947 */ /* 0x000fea0003800000 */
[----:B------:R-:W-:Y:S01]  /*39d0*/  SHF.R.S32.HI R7, RZ, 0x1f, R70 ;  /* 0x0000001fff077819 */ /* 0x000fe20000011446 */
[----:B------:R-:W-:Y:S01]  /*39e0*/  IMAD.SHL.U32 R110, R4, 0x20, RZ ;  /* 0x00000020046e7824 */ /* 0x000fe200078e00ff */
[----:B------:R-:W-:Y:S01]  /*39f0*/  UIADD3 UR5, UPT, UPT, UR16, 0x2800, URZ ;  /* 0x0000280010057890 */ /* 0x000fe2000fffe0ff */
[----:B------:R-:W-:Y:S01]  /*3a00*/  IMAD.SHL.U32 R231, R5, 0x20, RZ ;  /* 0x0000002005e77824 */ /* 0x000fe200078e00ff */
[----:B------:R-:W-:Y:S01]  /*3a10*/  LEA.HI R7, R7, R70, RZ, 0x5 ;  /* 0x0000004607077211 */ /* 0x000fe200078f28ff */
[----:B------:R-:W-:Y:S01]  /*3a20*/  UIADD3 UR4, UPT, UPT, UR16, 0x1000, URZ ;  /* 0x0000100010047890 */ /* 0x000fe2000fffe0ff */
[--C-:B------:R-:W-:Y:S01]  /*3a30*/  IADD3 R112, P2, P4, R15, UR20, R110.reuse ;  /* 0x000000140f707c10 */ /* 0x100fe2000fc5e06e */
[----:B------:R-:W-:Y:S01]  /*3a40*/  USHF.R.U32.HI UR5, URZ, 0x4, UR5 ;  /* 0x00000004ff057899 */ /* 0x000fe20008011605 */
[----:B------:R-:W-:Y:S01]  /*3a50*/  SHF.R.S32.HI R7, RZ, 0x5, R7 ;  /* 0x00000005ff077819 */ /* 0x000fe20000011407 */
[----:B------:R-:W-:Y:S01]  /*3a60*/  USHF.R.U32.HI UR4, URZ, 0x4, UR4 ;  /* 0x00000004ff047899 */ /* 0x000fe20008011604 */
[----:B------:R-:W-:Y:S01]  /*3a70*/  SHF.R.S32.HI R229, RZ, 0x1f, R110 ;  /* 0x0000001fffe57819 */ /* 0x000fe2000001146e */
[----:B------:R-:W-:Y:S01]  /*3a80*/  IMAD.MOV.U32 R4, RZ, RZ, RZ ;  /* 0x000000ffff047224 */ /* 0x000fe200078e00ff */
[----:B------:R-:W-:Y:S01]  /*3a90*/  VIMNMX R7, PT, PT, R7, 0x2, !PT ;  /* 0x0000000207077848 */ /* 0x000fe20007fe0100 */
[----:B------:R-:W-:Y:S01]  /*3aa0*/  USGXT.U32 UR14, UR5, 0xe ;  /* 0x0000000e050e789a */ /* 0x000fe20008000000 */
[----:B------:R-:W-:Y:S01]  /*3ab0*/  IADD3.X R114, PT, PT, R14, UR21, R229, P2, P4 ;  /* 0x000000150e727c10 */ /* 0x000fe200097e84e5 */
[----:B------:R-:W0:Y:S01]  /*3ac0*/  LDCU UR20, c[0x0][0x3a8] ;  /* 0x00007500ff1477ac */ /* 0x000e220008000800 */
[----:B------:R-:W-:Y:S01]  /*3ad0*/  SHF.R.S32.HI R116, RZ, 0x1f, R231 ;  /* 0x0000001fff747819 */ /* 0x000fe200000114e7 */
[----:B------:R-:W-:Y:S01]  /*3ae0*/  VIADD R118, R7, 0xffffffff ;  /* 0xffffffff07767836 */ /* 0x000fe20000000000 */
[----:B------:R-:W-:Y:S01]  /*3af0*/  USGXT.U32 UR8, UR4, 0xe ;  /* 0x0000000e0408789a */ /* 0x000fe20008000000 */
[----:B------:R-:W-:Y:S01]  /*3b00*/  UMOV UR13, UR10 ;  /* 0x0000000a000d7c82 */ /* 0x000fe20008000000 */
[----:B------:R-:W-:Y:S01]  /*3b10*/  UMOV UR15, 0x1 ;  /* 0x00000001000f7882 */ /* 0x000fe20000000000 */
[----:B------:R-:W-:-:S09]  /*3b20*/  UMOV UR5, URZ ;  /* 0x000000ff00057c82 */ /* 0x000fd20008000000 */
.L_x_10:
[----:B------:R-:W-:Y:S01]  /*3b30*/  IMAD.U32 R122, R4, -0x80000000, RZ ;  /* 0x80000000047a7824 */ /* 0x000fe200078e00ff */
[-C--:B------:R-:W-:Y:S02]  /*3b40*/  IADD3 R4, P6, PT, R215, R112.reuse, RZ ;  /* 0x00000070d7047210 */ /* 0x080fe40007fde0ff */
[-C--:B------:R-:W-:Y:S02]  /*3b50*/  IADD3 R6, P4, PT, R213, R112.reuse, RZ ;  /* 0x00000070d5067210 */ /* 0x080fe40007f9e0ff */
[-C--:B------:R-:W-:Y:S01]  /*3b60*/  IADD3 R8, P2, PT, R177, R112.reuse, RZ ;  /* 0x00000070b1087210 */ /* 0x080fe20007f5e0ff */
[--C-:B------:R-:W-:Y:S01]  /*3b70*/  IMAD.X R5, R219, 0x1, R114.reuse, P6 ;  /* 0x00000001db057824 */ /* 0x100fe200030e0672 */
        /* <DEDUP_REMOVED lines=30> */
[----:B------:R-:W1:Y:S01]  /*3d60*/  SYNCS.PHASECHK.TRANS64.TRYWAIT P6, [UR13], R122 ;  /* 0x0000007aff0075a7 */ /* 0x000e6200080c110d */
        /* <DEDUP_REMOVED lines=22> */
[----:B------:R-:W-:Y:S01]  /*3ed0*/  IADD3 R62, P4, PT, R69, R112, RZ ;  /* 0x00000070453e7210 */ /* 0x000fe20007f9e0ff */
[--C-:B------:R-:W-:Y:S01]  /*3ee0*/  IMAD.X R59, R79, 0x1, R114.reuse, P2 ;  /* 0x000000014f3b7824 */ /* 0x100fe200010e0672 */
[----:B0-----:R-:W-:Y:S01]  /*3ef0*/  IADD3 R64, P2, PT, R112, UR20, RZ ;  /* 0x0000001470407c10 */ /* 0x001fe2000ff5e0ff */
[--C-:B------:R-:W-:Y:S01]  /*3f00*/  IMAD.X R61, R75, 0x1, R114.reuse, P5 ;  /* 0x000000014b3d7824 */ /* 0x100fe200028e0672 */
[C---:B------:R-:W-:Y:S01]  /*3f10*/  ISETP.GT.AND P5, PT, R68.reuse, 0x1, PT ;  /* 0x000000014400780c */ /* 0x040fe20003fa4270 */
[--C-:B------:R-:W-:Y:S01]  /*3f20*/  IMAD.X R63, R73, 0x1, R114.reuse, P4 ;  /* 0x00000001493f7824 */ /* 0x100fe200020e0672 */
[C---:B------:R-:W-:Y:S01]  /*3f30*/  ISETP.GT.AND P4, PT, R68.reuse, 0x2, PT ;  /* 0x000000024400780c */ /* 0x040fe20003f84270 */
[----:B------:R-:W-:Y:S01]  /*3f40*/  IMAD.X R65, R67, 0x1, R114, P2 ;  /* 0x0000000143417824 */ /* 0x000fe200010e0672 */
[----:B------:R-:W-:-:S02]  /*3f50*/  ISETP.GT.AND P2, PT, R68, 0x3, PT ;  /* 0x000000034400780c */ /* 0x000fc40003f44270 */
[----:B------:R-:W-:Y:S01]  /*3f60*/  PRMT R120, RZ, 0x7610, R120 ;  /* 0x00007610ff787816 */ /* 0x000fe20000000078 */
[----:B-1----:R-:W-:Y:S10]  /*3f70*/  @!P6 BRA `(.L_x_8) ;  /* 0x000000300080e947 */ /* 0x002ff40003800000 */
.L_x_16:
[C---:B------:R-:W-:Y:S01]  /*3f80*/  ISETP.GT.AND P6, PT, R68.reuse, 0x4, PT ;  /* 0x000000044400780c */ /* 0x040fe20003fc4270 */
[----:B------:R0:W2:Y:S01]  /*3f90*/  @P5 LDG.E.U8 R120, desc[UR18][R64.64] ;  /* 0x0000001240785981 */ /* 0x0000a2000c1e1100 */
[----:B------:R-:W-:Y:S02]  /*3fa0*/  PRMT R233, RZ, 0x7610, R233 ;  /* 0x00007610ffe97816 */ /* 0x000fe400000000e9 */
[----:B------:R-:W-:Y:S02]  /*3fb0*/  PRMT R235, RZ, 0x7610, R235 ;  /* 0x00007610ffeb7816 */ /* 0x000fe400000000eb */
[----:B------:R-:W-:Y:S02]  /*3fc0*/  PRMT R122, RZ, 0x7610, R122 ;  /* 0x00007610ff7a7816 */ /* 0x000fe4000000007a */
[----:B------:R1:W3:Y:S01]  /*3fd0*/  @P4 LDG.E.U8 R233, desc[UR18][R62.64] ;  /* 0x000000123ee94981 */ /* 0x0002e2000c1e1100 */
[----:B------:R-:W-:-:S03]  /*3fe0*/  ISETP.GT.AND P4, PT, R68, 0x6, PT ;  /* 0x000000064400780c */ /* 0x000fc60003f84270 */
[----:B------:R4:W5:Y:S01]  /*3ff0*/  @P2 LDG.E.U8 R235, desc[UR18][R60.64] ;  /* 0x000000123ceb2981 */ /* 0x000962000c1e1100 */
[----:B------:R-:W-:-:S03]  /*4000*/  ISETP.GT.AND P2, PT, R68, 0x7, PT ;  /* 0x000000074400780c */ /* 0x000fc60003f44270 */
[----:B------:R-:W2:Y:S01]  /*4010*/  @P6 LDG.E.U8 R122, desc[UR18][R58.64] ;  /* 0x000000123a7a6981 */ /* 0x000ea2000c1e1100 */
[C---:B------:R-:W-:Y:S02]  /*4020*/  ISETP.GT.AND P6, PT, R68.reuse, 0x8, PT ;  /* 0x000000084400780c */ /* 0x040fe40003fc4270 */
[----:B------:R-:W-:Y:S02]  /*4030*/  ISETP.GT.AND P5, PT, R68, 0x5, PT ;  /* 0x000000054400780c */ /* 0x000fe40003fa4270 */
[----:B0-----:R-:W-:Y:S02]  /*4040*/  PRMT R65, RZ, 0x7610, R65 ;  /* 0x00007610ff417816 */ /* 0x001fe40000000041 */
[----:B-1----:R-:W-:Y:S02]  /*4050*/  PRMT R62, RZ, 0x7610, R62 ;  /* 0x00007610ff3e7816 */ /* 0x002fe4000000003e */
[----:B----4-:R-:W-:Y:S02]  /*4060*/  PRMT R61, RZ, 0x7610, R61 ;  /* 0x00007610ff3d7816 */ /* 0x010fe4000000003d */
[----:B------:R0:W4:Y:S01]  /*4070*/  @P4 LDG.E.U8 R65, desc[UR18][R54.64] ;  /* 0x0000001236414981 */ /* 0x000122000c1e1100 */
[----:B------:R-:W-:-:S02]  /*4080*/  PRMT R124, RZ, 0x7610, R124 ;  /* 0x00007610ff7c7816 */ /* 0x000fc4000000007c */
[C---:B------:R-:W-:Y:S01]  /*4090*/  ISETP.GT.AND P4, PT, R68.reuse, 0xa, PT ;  /* 0x0000000a4400780c */ /* 0x040fe20003f84270 */
[----:B------:R1:W2:Y:S01]  /*40a0*/  @P2 LDG.E.U8 R62, desc[UR18][R52.64] ;  /* 0x00000012343e2981 */ /* 0x0002a2000c1e1100 */
[----:B------:R-:W-:-:S03]  /*40b0*/  ISETP.GT.AND P2, PT, R68, 0xb, PT ;  /* 0x0000000b4400780c */ /* 0x000fc60003f44270 */
[----:B------:R-:W2:Y:S01]  /*40c0*/  @P6 LDG.E.U8 R61, desc[UR18][R50.64] ;  /* 0x00000012323d6981 */ /* 0x000ea2000c1e1100 */
[C---:B------:R-:W-:Y:S02]  /*40d0*/  ISETP.GT.AND P6, PT, R68.reuse, 0xc, PT ;  /* 0x0000000c4400780c */ /* 0x040fe40003fc4270 */
[----:B0-----:R-:W-:Y:S01]  /*40e0*/  PRMT R55, RZ, 0x7610, R55 ;  /* 0x00007610ff377816 */ /* 0x001fe20000000037 */
[----:B------:R0:W3:Y:S01]  /*40f0*/  @P5 LDG.E.U8 R124, desc[UR18][R56.64] ;  /* 0x00000012387c5981 */ /* 0x0000e2000c1e1100 */
[----:B------:R-:W-:Y:S02]  /*4100*/  ISETP.GT.AND P5, PT, R68, 0x9, PT ;  /* 0x000000094400780c */ /* 0x000fe40003fa4270 */
[----:B-1----:R-:W-:Y:S02]  /*4110*/  PRMT R52, RZ, 0x7610, R52 ;  /* 0x00007610ff347816 */ /* 0x002fe40000000034 */
[----:B------:R-:W-:Y:S01]  /*4120*/  PRMT R58, RZ, 0x7610, R58 ;  /* 0x00007610ff3a7816 */ /* 0x000fe2000000003a */
[----:B------:R1:W3:Y:S01]  /*4130*/  @P2 LDG.E.U8 R55, desc[UR18][R44.64] ;  /* 0x000000122c372981 */ /* 0x0002e2000c1e1100 */
[----:B0-----:R-:W-:-:S03]  /*4140*/  PRMT R57, RZ, 0x7610, R57 ;  /* 0x00007610ff397816 */ /* 0x001fc60000000039 */
[----:B------:R-:W3:Y:S01]  /*4150*/  @P6 LDG.E.U8 R52, desc[UR18][R42.64] ;  /* 0x000000122a346981 */ /* 0x000ee2000c1e1100 */
[C---:B------:R-:W-:Y:S02]  /*4160*/  ISETP.GT.AND P2, PT, R68.reuse, 0xf, PT ;  /* 0x0000000f4400780c */ /* 0x040fe40003f44270 */
[C---:B------:R-:W-:Y:S01]  /*4170*/  ISETP.GT.AND P6, PT, R68.reuse, 0x10, PT ;  /* 0x000000104400780c */ /* 0x040fe20003fc4270 */
[----:B------:R0:W3:Y:S04]  /*4180*/  @P5 LDG.E.U8 R58, desc[UR18][R48.64] ;  /* 0x00000012303a5981 */ /* 0x0000e8000c1e1100 */
[----:B------:R0:W3:Y:S01]  /*4190*/  @P4 LDG.E.U8 R57, desc[UR18][R46.64] ;  /* 0x000000122e394981 */ /* 0x0000e2000c1e1100 */
[C---:B------:R-:W-:Y:S02]  /*41a0*/  ISETP.GT.AND P4, PT, R68.reuse, 0xe, PT ;  /* 0x0000000e4400780c */ /* 0x040fe40003f84270 */
[----:B------:R-:W-:-:S02]  /*41b0*/  ISETP.GT.AND P5, PT, R68, 0xd, PT ;  /* 0x0000000d4400780c */ /* 0x000fc40003fa4270 */
[----:B-1----:R-:W-:Y:S02]  /*41c0*/  PRMT R45, RZ, 0x7610, R45 ;  /* 0x00007610ff2d7816 */ /* 0x002fe4000000002d */
[----:B0-----:R-:W-:Y:S02]  /*41d0*/  PRMT R49, RZ, 0x7610, R49 ;  /* 0x00007610ff317816 */ /* 0x001fe40000000031 */
[----:B------:R-:W-:Y:S02]  /*41e0*/  PRMT R46, RZ, 0x7610, R46 ;  /* 0x00007610ff2e7816 */ /* 0x000fe4000000002e */
[----:B------:R-:W3:Y:S01]  /*41f0*/  @P6 LDG.E.U8 R45, desc[UR18][R34.64] ;  /* 0x00000012222d6981 */ /* 0x000ee2000c1e1100 */
[----:B------:R-:W-:-:S03]  /*4200*/  PRMT R50, RZ, 0x7610, R50 ;  /* 0x00007610ff327816 */ /* 0x000fc60000000032 */
[----:B------:R0:W4:Y:S01]  /*4210*/  @P4 LDG.E.U8 R49, desc[UR18][R38.64] ;  /* 0x0000001226314981 */ /* 0x000122000c1e1100 */
[----:B------:R-:W-:-:S03]  /*4220*/  ISETP.GT.AND P4, PT, R68, 0x12, PT ;  /* 0x000000124400780c */ /* 0x000fc60003f84270 */
[----:B------:R1:W4:Y:S01]  /*4230*/  @P2 LDG.E.U8 R46, desc[UR18][R36.64] ;  /* 0x00000012242e2981 */ /* 0x000322000c1e1100 */
[C---:B------:R-:W-:Y:S02]  /*4240*/  ISETP.GT.AND P2, PT, R68.reuse, 0x13, PT ;  /* 0x000000134400780c */ /* 0x040fe40003f44270 */
[C---:B------:R-:W-:Y:S01]  /*4250*/  ISETP.GT.AND P6, PT, R68.reuse, 0x14, PT ;  /* 0x000000144400780c */ /* 0x040fe20003fc4270 */
[----:B------:R1:W4:Y:S01]  /*4260*/  @P5 LDG.E.U8 R50, desc[UR18][R40.64] ;  /* 0x0000001228325981 */ /* 0x000322000c1e1100 */
[----:B------:R-:W-:Y:S02]  /*4270*/  ISETP.GT.AND P5, PT, R68, 0x11, PT ;  /* 0x000000114400780c */ /* 0x000fe40003fa4270 */
[----:B0-----:R-:W-:Y:S02]  /*4280*/  PRMT R39, RZ, 0x7610, R39 ;  /* 0x00007610ff277816 */ /* 0x001fe40000000027 */
[----:B-1----:R-:W-:Y:S02]  /*4290*/  PRMT R36, RZ, 0x7610, R36 ;  /* 0x00007610ff247816 */ /* 0x002fe40000000024 */
[----:B------:R-:W-:-:S03]  /*42a0*/  PRMT R41, RZ, 0x7610, R41 ;  /* 0x00007610ff297816 */ /* 0x000fc60000000029 */
[----:B------:R0:W4:Y:S01]  /*42b0*/  @P2 LDG.E.U8 R39, desc[UR18][R28.64] ;  /* 0x000000121c272981 */ /* 0x000122000c1e1100 */
[----:B------:R-:W-:Y:S02]  /*42c0*/  PRMT R42, RZ, 0x7610, R42 ;  /* 0x00007610ff2a7816 */ /* 0x000fe4000000002a */
[C---:B------:R-:W-:Y:S01]  /*42d0*/  ISETP.GT.AND P2, PT, R68.reuse, 0x17, PT ;  /* 0x000000174400780c */ /* 0x040fe20003f44270 */
[----:B------:R-:W4:Y:S01]  /*42e0*/  @P6 LDG.E.U8 R36, desc[UR18][R26.64] ;  /* 0x000000121a246981 */ /* 0x000f22000c1e1100 */
[----:B------:R-:W-:-:S03]  /*42f0*/  ISETP.GT.AND P6, PT, R68, 0x18, PT ;  /* 0x000000184400780c */ /* 0x000fc60003fc4270 */
[----:B------:R1:W4:Y:S01]  /*4300*/  @P4 LDG.E.U8 R41, desc[UR18][R30.64] ;  /* 0x000000121e294981 */ /* 0x000322000c1e1100 */
[----:B------:R-:W-:-:S03]  /*4310*/  ISETP.GT.AND P4, PT, R68, 0x16, PT ;  /* 0x000000164400780c */ /* 0x000fc60003f84270 */
[----:B------:R1:W4:Y:S01]  /*4320*/  @P5 LDG.E.U8 R42, desc[UR18][R32.64] ;  /* 0x00000012202a5981 */ /* 0x000322000c1e1100 */
[----:B------:R-:W-:Y:S02]  /*4330*/  ISETP.GT.AND P5, PT, R68, 0x15, PT ;  /* 0x000000154400780c */ /* 0x000fe40003fa4270 */
[----:B0-----:R-:W-:Y:S02]  /*4340*/  PRMT R29, RZ, 0x7610, R29 ;  /* 0x00007610ff1d7816 */ /* 0x001fe4000000001d */
[----:B-1----:R-:W-:Y:S02]  /*4350*/  PRMT R30, RZ, 0x7610, R30 ;  /* 0x00007610ff1e7816 */ /* 0x002fe4000000001e */
[----:B------:R-:W-:Y:S02]  /*4360*/  PRMT R34, RZ, 0x7610, R34 ;  /* 0x00007610ff227816 */ /* 0x000fe40000000022 */
[----:B------:R-:W4:Y:S01]  /*4370*/  @P6 LDG.E.U8 R29, desc[UR18][R18.64] ;  /* 0x00000012121d6981 */ /* 0x000f22000c1e1100 */
[----:B------:R-:W-:-:S03]  /*4380*/  PRMT R33, RZ, 0x7610, R33 ;  /* 0x00007610ff217816 */ /* 0x000fc60000000021 */
[----:B------:R0:W5:Y:S01]  /*4390*/  @P2 LDG.E.U8 R30, desc[UR18][R20.64] ;  /* 0x00000012141e2981 */ /* 0x000162000c1e1100 */
[----:B------:R-:W-:-:S03]  /*43a0*/  ISETP.GT.AND P2, PT, R68, 0x1b, PT ;  /* 0x0000001b4400780c */ /* 0x000fc60003f44270 */
[----:B------:R1:W5:Y:S01]  /*43b0*/  @P4 LDG.E.U8 R33, desc[UR18][R22.64] ;  /* 0x0000001216214981 */ /* 0x000362000c1e1100 */
[C---:B------:R-:W-:Y:S02]  /*43c0*/  ISETP.GT.AND P4, PT, R68.reuse, 0x1a, PT ;  /* 0x0000001a4400780c */ /* 0x040fe40003f84270 */
[C---:B------:R-:W-:Y:S01]  /*43d0*/  ISETP.GT.AND P6, PT, R68.reuse, 0x1c, PT ;  /* 0x0000001c4400780c */ /* 0x040fe20003fc4270 */
[----:B------:R1:W5:Y:S01]  /*43e0*/  @P5 LDG.E.U8 R34, desc[UR18][R24.64] ;  /* 0x0000001218225981 */ /* 0x000362000c1e1100 */
[----:B------:R-:W-:Y:S02]  /*43f0*/  ISETP.GT.AND P5, PT, R68, 0x19, PT ;  /* 0x000000194400780c */ /* 0x000fe40003fa4270 */
[----:B0-----:R-:W-:Y:S02]  /*4400*/  PRMT R20, RZ, 0x7610, R20 ;  /* 0x00007610ff147816 */ /* 0x001fe40000000014 */
[----:B-1----:R-:W-:Y:S02]  /*4410*/  PRMT R23, RZ, 0x7610, R23 ;  /* 0x00007610ff177816 */ /* 0x002fe40000000017 */
[----:B------:R-:W-:-:S04]  /*4420*/  PRMT R25, RZ, 0x7610, R25 ;  /* 0x00007610ff197816 */ /* 0x000fc80000000019 */
[----:B------:R-:W5:Y:S01]  /*4430*/  @P2 LDG.E.U8 R23, desc[UR18][R12.64] ;  /* 0x000000120c172981 */ /* 0x000f62000c1e1100 */
[----:B------:R-:W-:Y:S02]  /*4440*/  PRMT R26, RZ, 0x7610, R26 ;  /* 0x00007610ff1a7816 */ /* 0x000fe4000000001a */
[C---:B------:R-:W-:Y:S01]  /*4450*/  ISETP.GT.AND P2, PT, R68.reuse, 0x1f, PT ;  /* 0x0000001f4400780c */ /* 0x040fe20003f44270 */
[----:B------:R0:W5:Y:S01]  /*4460*/  @P4 LDG.E.U8 R25, desc[UR18][R14.64] ;  /* 0x000000120e194981 */ /* 0x000162000c1e1100 */
[----:B------:R-:W-:-:S03]  /*4470*/  ISETP.GT.AND P4, PT, R68, 0x1e, PT ;  /* 0x0000001e4400780c */ /* 0x000fc60003f84270 */
[----:B------:R-:W5:Y:S01]  /*4480*/  @P6 LDG.E.U8 R20, desc[UR18][R10.64] ;  /* 0x000000120a146981 */ /* 0x000f62000c1e1100 */
[----:B------:R-:W-:-:S03]  /*4490*/  ISETP.GT.AND P6, PT, R68, RZ, PT ;  /* 0x000000ff4400720c */ /* 0x000fc60003fc4270 */
[----:B------:R1:W5:Y:S01]  /*44a0*/  @P5 LDG.E.U8 R26, desc[UR18][R16.64] ;  /* 0x00000012101a5981 */ /* 0x000362000c1e1100 */
[----:B0-----:R-:W-:Y:S02]  /*44b0*/  PRMT R14, RZ, 0x7610, R14 ;  /* 0x00007610ff0e7816 */ /* 0x001fe4000000000e */
[----:B------:R-:W-:Y:S02]  /*44c0*/  PRMT R13, RZ, 0x7610, R13 ;  /* 0x00007610ff0d7816 */ /* 0x000fe4000000000d */
[----:B-1----:R-:W-:Y:S02]  /*44d0*/  PRMT R17, RZ, 0x7610, R17 ;  /* 0x00007610ff117816 */ /* 0x002fe40000000011 */
[----:B------:R0:W5:Y:S01]  /*44e0*/  @P2 LDG.E.U8 R14, desc[UR18][R4.64] ;  /* 0x00000012040e2981 */ /* 0x000162000c1e1100 */
[----:B------:R-:W-:-:S03]  /*44f0*/  ISETP.GT.AND P5, PT, R68, 0x1d, PT ;  /* 0x0000001d4400780c */ /* 0x000fc60003fa4270 */
[----:B------:R1:W5:Y:S01]  /*4500*/  @P4 LDG.E.U8 R17, desc[UR18][R6.64] ;  /* 0x0000001206114981 */ /* 0x000362000c1e1100 */
[C---:B------:R-:W-:Y:S01]  /*4510*/  IADD3 R74, P4, PT, R231.reuse, R74, RZ ;  /* 0x0000004ae74a7210 */ /* 0x040fe20007f9e0ff */
[----:B0-----:R-:W-:Y:S02]  /*4520*/  @P6 IMAD.MOV.U32 R4, RZ, RZ, R112 ;  /* 0x000000ffff046224 */ /* 0x001fe400078e0070 */
[----:B------:R-:W-:Y:S01]  /*4530*/  @P6 IMAD.MOV.U32 R5, RZ, RZ, R114 ;  /* 0x000000ffff056224 */ /* 0x000fe200078e0072 */
[C---:B------:R-:W-:Y:S01]  /*4540*/  IADD3 R80, P2, PT, R231.reuse, R80, RZ ;  /* 0x00000050e7507210 */ /* 0x040fe20007f5e0ff */
[----:B------:R-:W-:Y:S01]  /*4550*/  IMAD.X R181, R116, 0x1, R181, P4 ;  /* 0x0000000174b57824 */ /* 0x000fe200020e06b5 */
[C---:B------:R-:W-:Y:S02]  /*4560*/  IADD3 R78, P4, PT, R231.reuse, R78, RZ ;  /* 0x0000004ee74e7210 */ /* 0x040fe40007f9e0ff */
[----:B------:R0:W5:Y:S01]  /*4570*/  @P6 LDG.E.U8 R13, desc[UR18][R4.64] ;  /* 0x00000012040d6981 */ /* 0x000162000c1e1100 */
[----:B------:R-:W-:-:S02]  /*4580*/  IADD3 R76, P6, PT, R231, R76, RZ ;  /* 0x0000004ce74c7210 */ /* 0x000fc40007fde0ff */
[----:B------:R-:W-:Y:S01]  /*4590*/  PRMT R18, RZ, 0x7610, R18 ;  /* 0x00007610ff127816 */ /* 0x000fe20000000012 */
[C---:B------:R-:W-:Y:S01]  /*45a0*/  IMAD.X R185, R116.reuse, 0x1, R185, P4 ;  /* 0x0000000174b97824 */ /* 0x040fe200020e06b9 */
[C---:B------:R-:W-:Y:S01]  /*45b0*/  IADD3 R84, P4, PT, R231.reuse, R84, RZ ;  /* 0x00000054e7547210 */ /* 0x040fe20007f9e0ff */
[C---:B------:R-:W-:Y:S01]  /*45c0*/  IMAD.X R183, R116.reuse, 0x1, R183, P6 ;  /* 0x0000000174b77824 */ /* 0x040fe200030e06b7 */
[C---:B------:R-:W-:Y:S01]  /*45d0*/  IADD3 R202, P6, PT, R231.reuse, R202, RZ ;  /* 0x000000cae7ca7210 */ /* 0x040fe20007fde0ff */
[C---:B------:R-:W-:Y:S01]  /*45e0*/  IMAD.X R187, R116.reuse, 0x1, R187, P2 ;  /* 0x0000000174bb7824 */ /* 0x040fe200010e06bb */
[C---:B------:R-:W-:Y:S01]  /*45f0*/  IADD3 R82, P2, PT, R231.reuse, R82, RZ ;  /* 0x00000052e7527210 */ /* 0x040fe20007f5e0ff */
[----:B------:R0:W5:Y:S01]  /*4600*/  @P5 LDG.E.U8 R18, desc[UR18][R8.64] ;  /* 0x0000001208125981 */ /* 0x000162000c1e1100 */
[C---:B------:R-:W-:Y:S01]  /*4610*/  IMAD.X R195, R116.reuse, 0x1, R195, P4 ;  /* 0x0000000174c37824 */ /* 0x040fe200020e06c3 */
[----:B------:R-:W-:Y:S01]  /*4620*/  BAR.SYNC.DEFER_BLOCKING 0x0 ;  /* 0x0000000000007b1d */ /* 0x000fe20000010000 */
[C---:B------:R-:W-:Y:S01]  /*4630*/  IMAD.X R203, R116.reuse, 0x1, R203, P6 ;  /* 0x0000000174cb7824 */ /* 0x040fe200030e06cb */
[C---:B------:R-:W-:Y:S01]  /*4640*/  IADD3 R88, P6, PT, R231.reuse, R88, RZ ;  /* 0x00000058e7587210 */ /* 0x040fe20007fde0ff */
[----:B------:R-:W-:Y:S01]  /*4650*/  IMAD.X R201, R116, 0x1, R201, P2 ;  /* 0x0000000174c97824 */ /* 0x000fe200010e06c9 */
[----:B------:R-:W-:-:S02]  /*4660*/  IADD3 R86, P2, PT, R231, R86, RZ ;  /* 0x00000056e7567210 */ /* 0x000fc40007f5e0ff */
[C---:B------:R-:W-:Y:S02]  /*4670*/  IADD3 R90, P4, PT, R231.reuse, R90, RZ ;  /* 0x0000005ae75a7210 */ /* 0x040fe40007f9e0ff */
[----:B------:R-:W-:Y:S01]  /*4680*/  ISETP.GE.AND P5, PT, R72, R68, PT ;  /* 0x000000444800720c */ /* 0x000fe20003fa6270 */
[C---:B------:R-:W-:Y:S01]  /*4690*/  IMAD.X R193, R116.reuse, 0x1, R193, P6 ;  /* 0x0000000174c17824 */ /* 0x040fe200030e06c1 */
[C---:B------:R-:W-:Y:S01]  /*46a0*/  IADD3 R92, P6, PT, R231.reuse, R92, RZ ;  /* 0x0000005ce75c7210 */ /* 0x040fe20007fde0ff */
        /* <DEDUP_REMOVED lines=8> */
[----:B------:R-:W-:Y:S01]  /*4730*/  IMAD.X R209, R116, 0x1, R209, P2 ;  /* 0x0000000174d17824 */ /* 0x000fe200010e06d1 */
[----:B------:R-:W-:Y:S01]  /*4740*/  IADD3 R102, P2, PT, R231, R102, RZ ;  /* 0x00000066e7667210 */ /* 0x000fe20007f5e0ff */
[----:B------:R-:W-:Y:S01]  /*4750*/  @!P5 IMAD.MOV.U32 R180, RZ, RZ, R74 ;  /* 0x000000ffffb4d224 */ /* 0x000fe200078e004a */
[----:B------:R-:W-:Y:S01]  /*4760*/  PRMT R11, RZ, 0x7610, R11 ;  /* 0x00007610ff0b7816 */ /* 0x000fe2000000000b */
[----:B------:R-:W-:Y:S01]  /*4770*/  @!P5 IMAD.MOV.U32 R184, RZ, RZ, R78 ;  /* 0x000000ffffb8d224 */ /* 0x000fe200078e004e */
[----:B-1----:R-:W-:Y:S01]  /*4780*/  PRMT R7, RZ, 0x7610, R7 ;  /* 0x00007610ff077816 */ /* 0x002fe20000000007 */
[----:B------:R-:W-:Y:S01]  /*4790*/  @!P5 IMAD.MOV.U32 R200, RZ, RZ, R82 ;  /* 0x000000ffffc8d224 */ /* 0x000fe200078e0052 */
[----:B0-----:R-:W-:Y:S01]  /*47a0*/  PRMT R5, RZ, 0x7610, R5 ;  /* 0x00007610ff057816 */ /* 0x001fe20000000005 */
[----:B------:R-:W-:Y:S01]  /*47b0*/  @!P5 IMAD.MOV.U32 R198, RZ, RZ, R90 ;  /* 0x000000ffffc6d224 */ /* 0x000fe200078e005a */
[----:B------:R-:W-:Y:S01]  /*47c0*/  PRMT R9, RZ, 0x7610, R9 ;  /* 0x00007610ff097816 */ /* 0x000fe20000000009 */
[----:B------:R-:W-:Y:S01]  /*47d0*/  @!P5 IMAD.MOV.U32 R196, RZ, RZ, R92 ;  /* 0x000000ffffc4d224 */ /* 0x000fe200078e005c */
[----:B------:R-:W-:Y:S01]  /*47e0*/  PRMT R15, RZ, 0x7610, R15 ;  /* 0x00007610ff0f7816 */ /* 0x000fe2000000000f */
[----:B------:R-:W-:Y:S01]  /*47f0*/  @!P5 IMAD.MOV.U32 R210, RZ, RZ, R94 ;  /* 0x000000ffffd2d224 */ /* 0x000fe200078e005e */
[----:B------:R-:W-:Y:S01]  /*4800*/  PRMT R19, RZ, 0x7610, R19 ;  /* 0x00007610ff137816 */ /* 0x000fe20000000013 */
[----:B------:R-:W-:Y:S01]  /*4810*/  @!P5 IMAD.MOV.U32 R208, RZ, RZ, R100 ;  /* 0x000000ffffd0d224 */ /* 0x000fe200078e0064 */
[----:B------:R-:W-:-:S02]  /*4820*/  PRMT R21, RZ, 0x7610, R21 ;  /* 0x00007610ff157816 */ /* 0x000fc40000000015 */
[----:B------:R-:W-:Y:S01]  /*4830*/  PRMT R27, RZ, 0x7610, R27 ;  /* 0x00007610ff1b7816 */ /* 0x000fe2000000001b */
[----:B------:R-:W-:Y:S01]  /*4840*/  @!P5 IMAD.MOV.U32 R182, RZ, RZ, R76 ;  /* 0x000000ffffb6d224 */ /* 0x000fe200078e004c */
        /* <DEDUP_REMOVED lines=9> */
[C---:B------:R-:W-:Y:S01]  /*48e0*/  IMAD.X R189, R116.reuse, 0x1, R189, P6 ;  /* 0x0000000174bd7824 */ /* 0x040fe200030e06bd */
[----:B------:R-:W-:Y:S01]  /*48f0*/  PRMT R16, RZ, 0x7610, R16 ;  /* 0x00007610ff107816 */ /* 0x000fe20000000010 */
[C---:B------:R-:W-:Y:S01]  /*4900*/  IMAD.X R207, R116.reuse, 0x1, R207, P4 ;  /* 0x0000000174cf7824 */ /* 0x040fe200020e06cf */
[----:B------:R-:W-:Y:S01]  /*4910*/  PRMT R22, RZ, 0x7610, R22 ;  /* 0x00007610ff167816 */ /* 0x000fe20000000016 */
[----:B------:R-:W-:Y:S01]  /*4920*/  IMAD.X R205, R116, 0x1, R205, P2 ;  /* 0x0000000174cd7824 */ /* 0x000fe200010e06cd */
[----:B------:R-:W-:Y:S01]  /*4930*/  PRMT R24, RZ, 0x7610, R24 ;  /* 0x00007610ff187816 */ /* 0x000fe20000000018 */
[----:B------:R-:W-:Y:S01]  /*4940*/  @!P5 IMAD.MOV.U32 R188, RZ, RZ, R98 ;  /* 0x000000ffffbcd224 */ /* 0x000fe200078e0062 */
[----:B------:R-:W5:Y:S01]  /*4950*/  @!P5 LDG.E.U8 R11, desc[UR18][R180.64] ;  /* 0x00000012b40bd981 */ /* 0x000f62000c1e1100 */
[----:B------:R-:W-:-:S02]  /*4960*/  @!P5 IMAD.MOV.U32 R206, RZ, RZ, R96 ;  /* 0x000000ffffced224 */ /* 0x000fc400078e0060 */
[----:B------:R-:W-:Y:S01]  /*4970*/  @!P5 IMAD.MOV.U32 R204, RZ, RZ, R102 ;  /* 0x000000ffffccd224 */ /* 0x000fe200078e0066 */
[----:B------:R-:W5:Y:S04]  /*4980*/  @!P5 LDG.E.U8 R7, desc[UR18][R184.64] ;  /* 0x00000012b807d981 */ /* 0x000f68000c1e1100 */
        /* <DEDUP_REMOVED lines=14> */
[----:B--2---:R0:W-:Y:S01]  /*4a70*/  STS.U8 [R66+UR16+0x1400], R61 ;  /* 0x0014003d42007988 */ /* 0x0041e20008000010 */
[----:B------:R-:W-:-:S03]  /*4a80*/  ULEA UR13, UR15, UR16, 0x3 ;  /* 0x000000100f0d7291 */ /* 0x000fc6000f8e18ff */
[----:B---3--:R0:W-:Y:S01]  /*4a90*/  STS.U8 [R66+UR16+0x1800], R45 ;  /* 0x0018002d42007988 */ /* 0x0081e20008000010 */
[----:B------:R-:W-:Y:S01]  /*4aa0*/  UIADD3 UR13, UPT, UPT, UR13, 0x3000, URZ ;  /* 0x000030000d0d7890 */ /* 0x000fe2000fffe0ff */
[----:B------:R-:W-:Y:S02]  /*4ab0*/  UMOV UR4, UR5 ;  /* 0x0000000500047c82 */ /* 0x000fe40008000000 */
[----:B----4-:R0:W-:Y:S04]  /*4ac0*/  STS.U8 [R66+UR16+0x1c00], R29 ;  /* 0x001c001d42007988 */ /* 0x0101e80008000010 */
[----:B-----5:R0:W-:Y:S04]  /*4ad0*/  STS.U8 [R66+UR16+0x1000], R13 ;  /* 0x0010000d42007988 */ /* 0x0201e80008000010 */
        /* <DEDUP_REMOVED lines=44> */
[----:B------:R1:W-:Y:S06]  /*4da0*/  MEMBAR.ALL.CTA ;  /* 0x0000000000007992 */ /* 0x0003ec0000008000 */
[----:B-1----:R-:W1:Y:S02]  /*4db0*/  FENCE.VIEW.ASYNC.S ;  /* 0x00000000000073c6 */ /* 0x002e640000000000 */
[----:B-1----:R-:W-:Y:S06]  /*4dc0*/  BAR.SYNC.DEFER_BLOCKING 0x0 ;  /* 0x0000000000007b1d */ /* 0x002fec0000010000 */
[----:B------:R-:W-:Y:S05]  /*4dd0*/  @P0 BRA `(.L_x_9) ;  /* 0x00000000002c0947 */ /* 0x000fea0003800000 */
[----:B------:R-:W-:Y:S01]  /*4de0*/  UMOV UR6, UR13 ;  /* 0x0000000d00067c82 */ /* 0x000fe20008000000 */
[----:B------:R-:W-:Y:S01]  /*4df0*/  UMOV UR7, URZ ;  /* 0x000000ff00077c82 */ /* 0x000fe20008000000 */
[----:B------:R-:W-:Y:S01]  /*4e00*/  UMOV UR9, 0x40004040 ;  /* 0x4000404000097882 */ /* 0x000fe20000000000 */
[----:B------:R-:W-:Y:S01]  /*4e10*/  UMOV UR10, UR14 ;  /* 0x0000000e000a7c82 */ /* 0x000fe20008000000 */
[----:B------:R-:W-:Y:S01]  /*4e20*/  UMOV UR11, 0xc0004010 ;  /* 0xc0004010000b7882 */ /* 0x000fe20000000000 */
[----:B------:R-:W-:Y:S01]  /*4e30*/  UMOV UR22, 0x0 ;  /* 0x0000000000167882 */ /* 0x000fe20000000000 */
[----:B------:R-:W-:Y:S01]  /*4e40*/  UMOV UR23, 0x8108490 ;  /* 0x0810849000177882 */ /* 0x000fe20000000000 */
[----:B------:R-:W-:Y:S01]  /*4e50*/  UMOV UR5, UR6 ;  /* 0x0000000600057c82 */ /* 0x000fe20008000000 */
[----:B------:R1:W-:Y:S01]  /*4e60*/  UTCQMMA gdesc[UR8], gdesc[UR10], tmem[UR17], tmem[UR22], idesc[UR23], UPT ;  /* 0x00ff160a080075ea */ /* 0x0003e2000b800311 */
[----:B------:R1:W-:Y:S01]  /*4e70*/  UTCBAR [UR5], URZ ;  /* 0x000000ff050073e9 */ /* 0x0003e200080000ff */
[----:B------:R-:W-:-:S02]  /*4e80*/  NOP ;  /* 0x0000000000007918 */ /* 0x000fc40000000000 */
.L_x_9:
[----:B------:R-:W-:Y:S01]  /*4e90*/  VIADD R118, R118, 0xffffffff ;  /* 0xffffffff76767836 */ /* 0x000fe20000000000 */
[----:B------:R-:W-:Y:S01]  /*4ea0*/  UIADD3 UR15, UPT, UPT, UR15, 0x1, URZ ;  /* 0x000000010f0f7890 */ /* 0x000fe2000fffe0ff */
[----:B------:R-:W-:Y:S01]  /*4eb0*/  IADD3 R112, P4, PT, R110, R112, RZ ;  /* 0x000000706e707210 */ /* 0x000fe20007f9e0ff */
[----:B0-----:R-:W-:Y:S02]  /*4ec0*/  IMAD.U32 R4, RZ, RZ, UR4 ;  /* 0x00000004ff047e24 */ /* 0x001fe4000f8e00ff */
[----:B------:R-:W-:Y:S01]  /*4ed0*/  ISETP.NE.U32.AND P2, PT, R118, RZ, PT ;  /* 0x000000ff7600720c */ /* 0x000fe20003f45070 */
[----:B------:R-:W-:Y:S01]  /*4ee0*/  UISETP.GT.AND UP0, UPT, UR15, 0x1, UPT ;  /* 0x000000010f00788c */ /* 0x000fe2000bf04270 */
[----:B------:R-:W-:Y:S02]  /*4ef0*/  VIADD R68, R68, 0xffffffe0 ;  /* 0xffffffe044447836 */ /* 0x000fe40000000000 */
[----:B------:R-:W-:Y:S01]  /*4f00*/  IMAD.X R114, R229, 0x1, R114, P4 ;  /* 0x00000001e5727824 */ /* 0x000fe200020e0672 */
[----:B-1----:R-:W-:-:S02]  /*4f10*/  USEL UR5, URZ, 0x1, !UP0 ;  /* 0x00000001ff057887 */ /* 0x002fc4000c000000 */
[----:B------:R-:W-:Y:S02]  /*4f20*/  USEL UR15, UR15, URZ, !UP0 ;  /* 0x000000ff0f0f7287 */ /* 0x000fe4000c000000 */
[----:B------:R-:W-:-:S04]  /*4f30*/  ULOP3.LUT UR5, UR4, UR5, URZ, 0x3c, !UPT ;  /* 0x0000000504057292 */ /* 0x000fc8000f8e3cff */
[----:B------:R-:W-:Y:S08]  /*4f40*/  @P2 BRA `(.L_x_10) ;  /* 0xffffffe800f82947 */ /* 0x000ff0000383ffff */
.L_x_7:
[----:B------:R-:W-:Y:S01]  /*4f50*/  ISETP.GE.AND P0, PT, R70, 0x20, PT ;  /* 0x000000204600780c */ /* 0x000fe20003f06270 */
[----:B------:R-:W0:Y:S01]  /*4f60*/  LDCU UR5, c[0x0][0x3b4] ;  /* 0x00007680ff0577ac */ /* 0x000e220008000800 */
[----:B------:R-:W1:Y:S01]  /*4f70*/  LDCU UR6, c[0x0][0x3b8] ;  /* 0x00007700ff0677ac */ /* 0x000e620008000800 */
[----:B------:R-:W2:Y:S10]  /*4f80*/  LDCU.128 UR8, c[0x0][0x390] ;  /* 0x00007200ff0877ac */ /* 0x000eb40008000c00 */
[----:B------:R-:W-:Y:S05]  /*4f90*/  @!P0 BRA `(.L_x_11) ;  /* 0x0000000000108947 */ /* 0x000fea0003800000 */
[----:B------:R-:W-:-:S06]  /*4fa0*/  USHF.L.U32 UR4, UR4, 0x1f, URZ ;  /* 0x0000001f04047899 */ /* 0x000fcc00080006ff */
[----:B------:R-:W-:-:S04]  /*4fb0*/  IMAD.U32 R4, RZ, RZ, UR4 ;  /* 0x00000004ff047e24 */ /* 0x000fc8000f8e00ff */
[----:B------:R-:W3:Y:S02]  /*4fc0*/  SYNCS.PHASECHK.TRANS64.TRYWAIT P0, [UR13], R4 ;  /* 0x00000004ff0075a7 */ /* 0x000ee4000800110d */
[----:B---3--:R-:W-:Y:S05]  /*4fd0*/  @!P0 BRA `(.L_x_12) ;  /* 0x0000002000748947 */ /* 0x008fea0003800000 */
.L_x_11:
[----:B------:R-:W-:Y:S01]  /*4fe0*/  BAR.SYNC.DEFER_BLOCKING 0x0 ;  /* 0x0000000000007b1d */ /* 0x000fe20000010000 */
[----:B------:R-:W-:Y:S02]  /*4ff0*/  LOP3.LUT R3, R0, 0x40, R3, 0xf8, !PT ;  /* 0x0000004000037812 */ /* 0x000fe400078ef803 */
[C---:B--2---:R-:W-:Y:S01]  /*5000*/  ISETP.GE.AND P0, PT, R2.reuse, UR10, PT ;  /* 0x0000000a02007c0c */ /* 0x044fe2000bf06270 */
[----:B0-----:R-:W-:Y:S01]  /*5010*/  IMAD R2, R2, UR5, RZ ;  /* 0x0000000502027c24 */ /* 0x001fe2000f8e02ff */
[C---:B------:R-:W-:Y:S01]  /*5020*/  LOP3.LUT R0, R3.reuse, 0x1, RZ, 0xfc, !PT ;  /* 0x0000000103007812 */ /* 0x040fe200078efcff */
[C---:B-1----:R-:W-:Y:S01]  /*5030*/  IMAD R69, R3.reuse, UR6, RZ ;  /* 0x0000000603457c24 */ /* 0x042fe2000f8e02ff */
[----:B------:R-:W-:Y:S02]  /*5040*/  LOP3.LUT R68, R3, 0x2, RZ, 0xfc, !PT ;  /* 0x0000000203447812 */ /* 0x000fe400078efcff */
[----:B------:R-:W-:Y:S01]  /*5050*/  ISETP.LT.AND P2, PT, R0, UR11, !P0 ;  /* 0x0000000b00007c0c */ /* 0x000fe2000c741270 */
[----:B------:R-:W-:Y:S01]  /*5060*/  VIADD R71, R69, UR6 ;  /* 0x0000000645477c36 */ /* 0x000fe20008000000 */
[----:B------:R-:W-:-:S02]  /*5070*/  IADD3 R0, P5, PT, R2, UR8, RZ ;  /* 0x0000000802007c10 */ /* 0x000fc4000ffbe0ff */
[----:B------:R-:W-:Y:S01]  /*5080*/  ISETP.LT.AND P4, PT, R68, UR11, !P0 ;  /* 0x0000000b44007c0c */ /* 0x000fe2000c781270 */
[C---:B------:R-:W-:Y:S01]  /*5090*/  VIADD R73, R71.reuse, UR6 ;  /* 0x0000000647497c36 */ /* 0x040fe20008000000 */
[----:B------:R-:W-:Y:S02]  /*50a0*/  LEA.HI.X.SX32 R2, R2, UR9, 0x1, P5 ;  /* 0x0000000902027c11 */ /* 0x000fe4000a8f0eff */
[----:B------:R-:W-:Y:S01]  /*50b0*/  IADD3 R68, P6, PT, R71, R0, RZ ;  /* 0x0000000047447210 */ /* 0x000fe20007fde0ff */
[----:B------:R-:W-:Y:S01]  /*50c0*/  VIADD R75, R73, UR6 ;  /* 0x00000006494b7c36 */ /* 0x000fe20008000000 */
[C---:B------:R-:W-:Y:S02]  /*50d0*/  LOP3.LUT R92, R3.reuse, 0x4, RZ, 0xfc, !PT ;  /* 0x00000004035c7812 */ /* 0x040fe400078efcff */
[----:B------:R-:W-:Y:S01]  /*50e0*/  LOP3.LUT R94, R3, 0x3, RZ, 0xfc, !PT ;  /* 0x00000003035e7812 */ /* 0x000fe200078efcff */
[----:B------:R-:W-:Y:S01]  /*50f0*/  VIADD R77, R75, UR6 ;  /* 0x000000064b4d7c36 */ /* 0x000fe20008000000 */
[----:B------:R-:W0:Y:S02]  /*5100*/  @!P3 SYNCS.CCTL.IV [UR16+0x3000] ;  /* 0x00300000ff00b9b1 */ /* 0x000e240008000010 */
[----:B0-----:R-:W-:Y:S01]  /*5110*/  BAR.SYNC.DEFER_BLOCKING 0x0 ;  /* 0x0000000000007b1d */ /* 0x001fe20000010000 */
[----:B------:R-:W-:-:S04]  /*5120*/  VIADD R79, R77, UR6 ;  /* 0x000000064d4f7c36 */ /* 0x000fc80008000000 */
[----:B------:R-:W-:Y:S01]  /*5130*/  VIADD R81, R79, UR6 ;  /* 0x000000064f517c36 */ /* 0x000fe20008000000 */
[----:B------:R-:W0:Y:S03]  /*5140*/  LDTM.x64 R4, tmem[UR12] ;  /* 0x0000000c000479ee */ /* 0x000e260008340000 */
[----:B------:R-:W-:-:S04]  /*5150*/  VIADD R83, R81, UR6 ;  /* 0x0000000651537c36 */ /* 0x000fc80008000000 */
[----:B------:R-:W-:-:S04]  /*5160*/  VIADD R85, R83, UR6 ;  /* 0x0000000653557c36 */ /* 0x000fc80008000000 */
[----:B------:R-:W-:-:S04]  /*5170*/  VIADD R87, R85, UR6 ;  /* 0x0000000655577c36 */ /* 0x000fc80008000000 */
[----:B------:R-:W-:Y:S01]  /*5180*/  VIADD R89, R87, UR6 ;  /* 0x0000000657597c36 */ /* 0x000fe20008000000 */
[----:B------:R-:W1:Y:S01]  /*5190*/  @!P3 SYNCS.CCTL.IV [UR16+0x3008] ;  /* 0x00300800ff00b9b1 */ /* 0x000e620008000010 */
[----:B------:R-:W-:Y:S02]  /*51a0*/  IADD3 R76, P3, PT, R79, R0, RZ ;  /* 0x000000004f4c7210 */ /* 0x000fe40007f7e0ff */
[----:B------:R-:W-:Y:S01]  /*51b0*/  VIADD R91, R89, UR6 ;  /* 0x00000006595b7c36 */ /* 0x000fe20008000000 */
[----:B------:R-:W-:-:S03]  /*51c0*/  NOP ;  /* 0x0000000000007918 */ /* 0x000fc60000000000 */
[----:B------:R-:W-:Y:S01]  /*51d0*/  VIADD R93, R91, UR6 ;  /* 0x000000065b5d7c36 */ /* 0x000fe20008000000 */
[----:B0-----:R-:W-:Y:S02]  /*51e0*/  F2FP.SATFINITE.E5M2.F32.PACK_AB_MERGE_C R95, R5, R4, RZ ;  /* 0x00000004055f723e */ /* 0x001fe400048060ff */
[----:B------:R-:W-:Y:S02]  /*51f0*/  IADD3 R4, P5, PT, R69, R0, RZ ;  /* 0x0000000045047210 */ /* 0x000fe40007fbe0ff */
[----:B------:R-:W-:Y:S02]  /*5200*/  PRMT R97, R95, 0x9910, RZ ;  /* 0x000099105f617816 */ /* 0x000fe400000000ff */
[----:B------:R-:W-:Y:S02]  /*5210*/  LEA.HI.X.SX32 R5, R69, R2, 0x1, P5 ;  /* 0x0000000245057211 */ /* 0x000fe400028f0eff */
[----:B------:R-:W-:Y:S02]  /*5220*/  IADD3 R70, P5, PT, R73, R0, RZ ;  /* 0x0000000049467210 */ /* 0x000fe40007fbe0ff */
[----:B------:R-:W-:-:S02]  /*5230*/  LEA.HI.X.SX32 R69, R71, R2, 0x1, P6 ;  /* 0x0000000247457211 */ /* 0x000fc400030f0eff */
[----:B------:R-:W-:Y:S02]  /*5240*/  IADD3 R72, P6, PT, R75, R0, RZ ;  /* 0x000000004b487210 */ /* 0x000fe40007fde0ff */
[----:B------:R-:W-:Y:S02]  /*5250*/  LEA.HI.X.SX32 R71, R73, R2, 0x1, P5 ;  /* 0x0000000249477211 */ /* 0x000fe400028f0eff */
[----:B------:R-:W-:Y:S02]  /*5260*/  IADD3 R74, P5, PT, R77, R0, RZ ;  /* 0x000000004d4a7210 */ /* 0x000fe40007fbe0ff */
[-C--:B------:R-:W-:Y:S02]  /*5270*/  LEA.HI.X.SX32 R73, R75, R2.reuse, 0x1, P6 ;  /* 0x000000024b497211 */ /* 0x080fe400030f0eff */
[----:B------:R-:W-:Y:S02]  /*5280*/  LEA.HI.X.SX32 R75, R77, R2, 0x1, P5 ;  /* 0x000000024d4b7211 */ /* 0x000fe400028f0eff */
[----:B------:R-:W-:-:S02]  /*5290*/  IADD3 R78, P5, PT, R81, R0, RZ ;  /* 0x00000000514e7210 */ /* 0x000fc40007fbe0ff */
[----:B------:R-:W-:Y:S02]  /*52a0*/  IADD3 R80, P6, PT, R83, R0, RZ ;  /* 0x0000000053507210 */ /* 0x000fe40007fde0ff */
[-C--:B------:R-:W-:Y:S02]  /*52b0*/  LEA.HI.X.SX32 R77, R79, R2.reuse, 0x1, P3 ;  /* 0x000000024f4d7211 */ /* 0x080fe400018f0eff */
[----:B------:R-:W-:Y:S02]  /*52c0*/  LEA.HI.X.SX32 R79, R81, R2, 0x1, P5 ;  /* 0x00000002514f7211 */ /* 0x000fe400028f0eff */
[----:B------:R-:W-:Y:S02]  /*52d0*/  IADD3 R82, P3, PT, R85, R0, RZ ;  /* 0x0000000055527210 */ /* 0x000fe40007f7e0ff */
[----:B------:R-:W-:Y:S02]  /*52e0*/  ISETP.LT.AND P5, PT, R3, UR11, !P0 ;  /* 0x0000000b03007c0c */ /* 0x000fe4000c7a1270 */
[----:B------:R-:W-:-:S02]  /*52f0*/  LEA.HI.X.SX32 R81, R83, R2, 0x1, P6 ;  /* 0x0000000253517211 */ /* 0x000fc400030f0eff */
[----:B------:R-:W-:Y:S02]  /*5300*/  IADD3 R84, P6, PT, R87, R0, RZ ;  /* 0x0000000057547210 */ /* 0x000fe40007fde0ff */
[----:B------:R-:W-:Y:S02]  /*5310*/  LEA.HI.X.SX32 R83, R85, R2, 0x1, P3 ;  /* 0x0000000255537211 */ /* 0x000fe400018f0eff */
[----:B------:R-:W-:Y:S02]  /*5320*/  IADD3 R86, P3, PT, R89, R0, RZ ;  /* 0x0000000059567210 */ /* 0x000fe40007f7e0ff */
[----:B------:R-:W-:Y:S02]  /*5330*/  LEA.HI.X.SX32 R85, R87, R2, 0x1, P6 ;  /* 0x0000000257557211 */ /* 0x000fe400030f0eff */
[----:B------:R-:W-:Y:S01]  /*5340*/  IADD3 R88, P6, PT, R91, R0, RZ ;  /* 0x000000005b587210 */ /* 0x000fe20007fde0ff */
[----:B------:R0:W-:Y:S01]  /*5350*/  @P5 STG.E.U8 desc[UR18][R4.64], R95 ;  /* 0x0000005f04005986 */ /* 0x0001e2000c101112 */
[----:B------:R-:W-:-:S02]  /*5360*/  LEA.HI.X.SX32 R87, R89, R2, 0x1, P3 ;  /* 0x0000000259577211 */ /* 0x000fc400018f0eff */
[----:B------:R-:W-:Y:S02]  /*5370*/  IADD3 R90, P3, PT, R93, R0, RZ ;  /* 0x000000005d5a7210 */ /* 0x000fe40007f7e0ff */
[----:B------:R-:W-:Y:S02]  /*5380*/  F2FP.SATFINITE.E5M2.F32.PACK_AB_MERGE_C R7, R7, R6, RZ ;  /* 0x000000060707723e */ /* 0x000fe400048060ff */
[----:B------:R-:W-:Y:S02]  /*5390*/  LOP3.LUT R6, R3, 0x5, RZ, 0xfc, !PT ;  /* 0x0000000503067812 */ /* 0x000fe400078efcff */
[-C--:B------:R-:W-:Y:S02]  /*53a0*/  LEA.HI.X.SX32 R89, R91, R2.reuse, 0x1, P6 ;  /* 0x000000025b597211 */ /* 0x080fe400030f0eff */
[C---:B------:R-:W-:Y:S01]  /*53b0*/  LEA.HI.X.SX32 R91, R93.reuse, R2, 0x1, P3 ;  /* 0x000000025d5b7211 */ /* 0x040fe200018f0eff */
[----:B------:R-:W-:Y:S01]  /*53c0*/  VIADD R93, R93, UR6 ;  /* 0x000000065d5d7c36 */ /* 0x000fe20008000000 */
[----:B------:R-:W-:-:S02]  /*53d0*/  SHF.R.S32.HI R97, RZ, 0x8, R97 ;  /* 0x00000008ff617819 */ /* 0x000fc40000011461 */
[----:B------:R-:W-:Y:S02]  /*53e0*/  ISETP.LT.AND P3, PT, R92, UR11, !P0 ;  /* 0x0000000b5c007c0c */ /* 0x000fe4000c761270 */
[----:B------:R-:W-:Y:S01]  /*53f0*/  ISETP.LT.AND P5, PT, R6, UR11, !P0 ;  /* 0x0000000b06007c0c */ /* 0x000fe2000c7a1270 */
[----:B------:R-:W-:Y:S01]  /*5400*/  @P2 STG.E.U8 desc[UR18][R68.64], R97 ;  /* 0x0000006144002986 */ /* 0x000fe2000c101112 */
[----:B------:R-:W-:Y:S02]  /*5410*/  LOP3.LUT R6, R3, 0x6, RZ, 0xfc, !PT ;  /* 0x0000000603067812 */ /* 0x000fe400078efcff */
[----:B------:R-:W-:Y:S01]  /*5420*/  PRMT R92, R7, 0x9910, RZ ;  /* 0x00009910075c7816 */ /* 0x000fe200000000ff */
[----:B------:R2:W-:Y:S01]  /*5430*/  @P4 STG.E.U8 desc[UR18][R70.64], R7 ;  /* 0x0000000746004986 */ /* 0x0005e2000c101112 */
[----:B------:R-:W-:Y:S02]  /*5440*/  ISETP.LT.AND P6, PT, R94, UR11, !P0 ;  /* 0x0000000b5e007c0c */ /* 0x000fe4000c7c1270 */
[----:B------:R-:W-:Y:S01]  /*5450*/  ISETP.LT.AND P2, PT, R6, UR11, !P0 ;  /* 0x0000000b06007c0c */ /* 0x000fe2000c741270 */
[----:B------:R-:W-:Y:S01]  /*5460*/  IMAD.MOV.U32 R6, RZ, RZ, R92 ;  /* 0x000000ffff067224 */ /* 0x000fe200078e005c */
[----:B------:R-:W-:-:S02]  /*5470*/  F2FP.SATFINITE.E5M2.F32.PACK_AB_MERGE_C R9, R9, R8, RZ ;  /* 0x000000080909723e */ /* 0x000fc400048060ff */
[----:B0-----:R-:W-:Y:S02]  /*5480*/  LOP3.LUT R4, R3, 0x8, RZ, 0xfc, !PT ;  /* 0x0000000803047812 */ /* 0x001fe400078efcff */
[----:B------:R-:W-:Y:S02]  /*5490*/  SHF.R.S32.HI R5, RZ, 0x8, R6 ;  /* 0x00000008ff057819 */ /* 0x000fe40000011406 */
[----:B------:R-:W-:Y:S02]  /*54a0*/  PRMT R6, R9, 0x9910, RZ ;  /* 0x0000991009067816 */ /* 0x000fe400000000ff */
[----:B------:R-:W-:Y:S01]  /*54b0*/  F2FP.SATFINITE.E5M2.F32.PACK_AB_MERGE_C R11, R11, R10, RZ ;  /* 0x0000000a0b0b723e */ /* 0x000fe200048060ff */
[----:B------:R0:W-:Y:S01]  /*54c0*/  @P6 STG.E.U8 desc[UR18][R72.64], R5 ;  /* 0x0000000548006986 */ /* 0x0001e2000c101112 */
[----:B------:R-:W-:Y:S01]  /*54d0*/  ISETP.LT.AND P6, PT, R4, UR11, !P0 ;  /* 0x0000000b04007c0c */ /* 0x000fe2000c7c1270 */
[----:B------:R-:W-:Y:S01]  /*54e0*/  IMAD.MOV.U32 R4, RZ, RZ, R6 ;  /* 0x000000ffff047224 */ /* 0x000fe200078e0006 */
[C---:B------:R-:W-:Y:S01]  /*54f0*/  LOP3.LUT R6, R3.reuse, 0x9, RZ, 0xfc, !PT ;  /* 0x0000000903067812 */ /* 0x040fe200078efcff */
[----:B------:R3:W-:Y:S01]  /*5500*/  @P3 STG.E.U8 desc[UR18][R74.64], R9 ;  /* 0x000000094a003986 */ /* 0x0007e2000c101112 */
[----:B------:R-:W-:-:S02]  /*5510*/  LOP3.LUT R8, R3, 0x7, RZ, 0xfc, !PT ;  /* 0x0000000703087812 */ /* 0x000fc400078efcff */
[----:B------:R-:W-:Y:S02]  /*5520*/  ISETP.LT.AND P3, PT, R6, UR11, !P0 ;  /* 0x0000000b06007c0c */ /* 0x000fe4000c761270 */
[----:B--2---:R-:W-:Y:S02]  /*5530*/  SHF.R.S32.HI R7, RZ, 0x8, R4 ;  /* 0x00000008ff077819 */ /* 0x004fe40000011404 */
[----:B------:R-:W-:Y:S02]  /*5540*/  PRMT R6, R11, 0x9910, RZ ;  /* 0x000099100b067816 */ /* 0x000fe400000000ff */
[----:B------:R-:W-:Y:S01]  /*5550*/  ISETP.LT.AND P4, PT, R8, UR11, !P0 ;  /* 0x0000000b08007c0c */ /* 0x000fe2000c781270 */
[----:B------:R2:W-:Y:S01]  /*5560*/  @P5 STG.E.U8 desc[UR18][R76.64], R7 ;  /* 0x000000074c005986 */ /* 0x0005e2000c101112 */
[----:B------:R-:W-:Y:S01]  /*5570*/  LOP3.LUT R4, R3, 0xa, RZ, 0xfc, !PT ;  /* 0x0000000a03047812 */ /* 0x000fe200078efcff */
[----:B0-----:R-:W-:Y:S01]  /*5580*/  IMAD.MOV.U32 R5, RZ, RZ, R6 ;  /* 0x000000ffff057224 */ /* 0x001fe200078e0006 */
[----:B------:R-:W-:Y:S01]  /*5590*/  F2FP.SATFINITE.E5M2.F32.PACK_AB_MERGE_C R13, R13, R12, RZ ;  /* 0x0000000c0d0d723e */ /* 0x000fe200048060ff */
[----:B------:R0:W-:Y:S01]  /*55a0*/  @P2 STG.E.U8 desc[UR18][R78.64], R11 ;  /* 0x0000000b4e002986 */ /* 0x0001e2000c101112 */
[----:B------:R-:W-:Y:S01]  /*55b0*/  ISETP.LT.AND P5, PT, R4, UR11, !P0 ;  /* 0x0000000b04007c0c */ /* 0x000fe2000c7a1270 */
[----:B---3--:R-:W-:Y:S01]  /*55c0*/  VIADD R9, R93, UR6 ;  /* 0x000000065d097c36 */ /* 0x008fe20008000000 */
[----:B------:R-:W-:-:S02]  /*55d0*/  LOP3.LUT R4, R3, 0xb, RZ, 0xfc, !PT ;  /* 0x0000000b03047812 */ /* 0x000fc400078efcff */
[----:B------:R-:W-:Y:S02]  /*55e0*/  SHF.R.S32.HI R5, RZ, 0x8, R5 ;  /* 0x00000008ff057819 */ /* 0x000fe40000011405 */
[----:B------:R-:W-:Y:S02]  /*55f0*/  PRMT R6, R13, 0x9910, RZ ;  /* 0x000099100d067816 */ /* 0x000fe400000000ff */
[----:B------:R-:W-:Y:S01]  /*5600*/  ISETP.LT.AND P2, PT, R4, UR11, !P0 ;  /* 0x0000000b04007c0c */ /* 0x000fe2000c741270 */
[----:B------:R-:W-:Y:S01]  /*5610*/  @P4 STG.E.U8 desc[UR18][R80.64], R5 ;  /* 0x0000000550004986 */ /* 0x000fe2000c101112 */
[----:B------:R-:W-:Y:S01]  /*5620*/  LOP3.LUT R4, R3, 0xc, RZ, 0xfc, !PT ;  /* 0x0000000c03047812 */ /* 0x000fe200078efcff */
[----:B--2---:R-:W-:Y:S01]  /*5630*/  IMAD.MOV.U32 R7, RZ, RZ, R6 ;  /* 0x000000ffff077224 */ /* 0x004fe200078e0006 */
[----:B------:R-:W-:Y:S01]  /*5640*/  F2FP.SATFINITE.E5M2.F32.PACK_AB_MERGE_C R15, R15, R14, RZ ;  /* 0x0000000e0f0f723e */ /* 0x000fe200048060ff */
[----:B------:R2:W-:Y:S01]  /*5650*/  @P6 STG.E.U8 desc[UR18][R82.64], R13 ;  /* 0x0000000d52006986 */ /* 0x0005e2000c101112 */
[----:B------:R-:W-:-:S02]  /*5660*/  ISETP.LT.AND P4, PT, R4, UR11, !P0 ;  /* 0x0000000b04007c0c */ /* 0x000fc4000c781270 */
[C---:B------:R-:W-:Y:S02]  /*5670*/  LOP3.LUT R4, R3.reuse, 0xd, RZ, 0xfc, !PT ;  /* 0x0000000d03047812 */ /* 0x040fe400078efcff */
[----:B------:R-:W-:Y:S02]  /*5680*/  SHF.R.S32.HI R7, RZ, 0x8, R7 ;  /* 0x00000008ff077819 */ /* 0x000fe40000011407 */
[----:B------:R-:W-:Y:S02]  /*5690*/  ISETP.LT.AND P6, PT, R4, UR11, !P0 ;  /* 0x0000000b04007c0c */ /* 0x000fe4000c7c1270 */
[----:B------:R-:W-:Y:S01]  /*56a0*/  LOP3.LUT R4, R3, 0xe, RZ, 0xfc, !PT ;  /* 0x0000000e03047812 */ /* 0x000fe200078efcff */
[----:B------:R3:W-:Y:S01]  /*56b0*/  @P3 STG.E.U8 desc[UR18][R84.64], R7 ;  /* 0x0000000754003986 */ /* 0x0007e2000c101112 */
[----:B0-----:R-:W-:Y:S02]  /*56c0*/  PRMT R11, R15, 0x9910, RZ ;  /* 0x000099100f0b7816 */ /* 0x001fe400000000ff */
[----:B------:R-:W-:Y:S01]  /*56d0*/  ISETP.LT.AND P3, PT, R4, UR11, !P0 ;  /* 0x0000000b04007c0c */ /* 0x000fe2000c761270 */
[----:B------:R0:W-:Y:S01]  /*56e0*/  @P5 STG.E.U8 desc[UR18][R86.64], R15 ;  /* 0x0000000f56005986 */ /* 0x0001e2000c101112 */
[----:B------:R-:W-:-:S02]  /*56f0*/  LOP3.LUT R4, R3, 0xf, RZ, 0xfc, !PT ;  /* 0x0000000f03047812 */ /* 0x000fc400078efcff */
[----:B------:R-:W-:Y:S02]  /*5700*/  SHF.R.S32.HI R11, RZ, 0x8, R11 ;  /* 0x00000008ff0b7819 */ /* 0x000fe4000001140b */
[----:B------:R-:W-:Y:S02]  /*5710*/  ISETP.LT.AND P5, PT, R4, UR11, !P0 ;  /* 0x0000000b04007c0c */ /* 0x000fe4000c7a1270 */
[----:B------:R-:W-:Y:S01]  /*5720*/  F2FP.SATFINITE.E5M2.F32.PACK_AB_MERGE_C R17, R17, R16, RZ ;  /* 0x000000101111723e */ /* 0x000fe200048060ff */
[----:B------:R4:W-:Y:S01]  /*5730*/  @P2 STG.E.U8 desc[UR18][R88.64], R11 ;  /* 0x0000000b58002986 */ /* 0x0009e2000c101112 */
[----:B------:R-:W-:Y:S02]  /*5740*/  LOP3.LUT R4, R3, 0x10, RZ, 0xfc, !PT ;  /* 0x0000001003047812 */ /* 0x000fe400078efcff */
[----:B--2---:R-:W-:Y:S01]  /*5750*/  PRMT R13, R17, 0x9910, RZ ;  /* 0x00009910110d7816 */ /* 0x004fe200000000ff */
[----:B------:R-:W-:Y:S01]  /*5760*/  @P4 STG.E.U8 desc[UR18][R90.64], R17 ;  /* 0x000000115a004986 */ /* 0x000fe2000c101112 */
[----:B------:R-:W-:-:S02]  /*5770*/  ISETP.LT.AND P2, PT, R4, UR11, !P0 ;  /* 0x0000000b04007c0c */ /* 0x000fc4000c741270 */
[C---:B------:R-:W-:Y:S02]  /*5780*/  IADD3 R4, P4, PT, R93.reuse, R0, RZ ;  /* 0x000000005d047210 */ /* 0x040fe40007f9e0ff */
[----:B------:R-:W-:Y:S02]  /*5790*/  SHF.R.S32.HI R13, RZ, 0x8, R13 ;  /* 0x00000008ff0d7819 */ /* 0x000fe4000001140d */
[----:B------:R-:W-:Y:S02]  /*57a0*/  LEA.HI.X.SX32 R5, R93, R2, 0x1, P4 ;  /* 0x000000025d057211 */ /* 0x000fe400020f0eff */
[----:B------:R-:W-:Y:S02]  /*57b0*/  IADD3 R6, P4, PT, R9, R0, RZ ;  /* 0x0000000009067210 */ /* 0x000fe40007f9e0ff */
[----:B------:R-:W-:Y:S01]  /*57c0*/  F2FP.SATFINITE.E5M2.F32.PACK_AB_MERGE_C R19, R19, R18, RZ ;  /* 0x000000121313723e */ /* 0x000fe200048060ff */
[----:B------:R2:W-:Y:S01]  /*57d0*/  @P6 STG.E.U8 desc[UR18][R4.64], R13 ;  /* 0x0000000d04006986 */ /* 0x0005e2000c101112 */
[C---:B---3--:R-:W-:Y:S01]  /*57e0*/  LEA.HI.X.SX32 R7, R9.reuse, R2, 0x1, P4 ;  /* 0x0000000209077211 */ /* 0x048fe200020f0eff */
[----:B------:R-:W-:Y:S01]  /*57f0*/  VIADD R9, R9, UR6 ;  /* 0x0000000609097c36 */ /* 0x000fe20008000000 */
[----:B------:R-:W-:-:S02]  /*5800*/  LOP3.LUT R8, R3, 0x12, RZ, 0xfc, !PT ;  /* 0x0000001203087812 */ /* 0x000fc400078efcff */
[----:B0-----:R-:W-:Y:S01]  /*5810*/  PRMT R15, R19, 0x9910, RZ ;  /* 0x00009910130f7816 */ /* 0x001fe200000000ff */
[----:B------:R0:W-:Y:S01]  /*5820*/  @P3 STG.E.U8 desc[UR18][R6.64], R19 ;  /* 0x0000001306003986 */ /* 0x0001e2000c101112 */
[----:B------:R-:W-:Y:S01]  /*5830*/  ISETP.LT.AND P4, PT, R8, UR11, !P0 ;  /* 0x0000000b08007c0c */ /* 0x000fe2000c781270 */
[C---:B----4-:R-:W-:Y:S01]  /*5840*/  VIADD R11, R9.reuse, UR6 ;  /* 0x00000006090b7c36 */ /* 0x050fe20008000000 */
[C---:B------:R-:W-:Y:S02]  /*5850*/  IADD3 R8, P3, PT, R9.reuse, R0, RZ ;  /* 0x0000000009087210 */ /* 0x040fe40007f7e0ff */
[----:B------:R-:W-:Y:S02]  /*5860*/  SHF.R.S32.HI R15, RZ, 0x8, R15 ;  /* 0x00000008ff0f7819 */ /* 0x000fe4000001140f */
[----:B------:R-:W-:Y:S02]  /*5870*/  LEA.HI.X.SX32 R9, R9, R2, 0x1, P3 ;  /* 0x0000000209097211 */ /* 0x000fe400018f0eff */
[----:B--2---:R-:W-:-:S02]  /*5880*/  IADD3 R4, P3, PT, R11, R0, RZ ;  /* 0x000000000b047210 */ /* 0x004fc40007f7e0ff */
[----:B------:R-:W-:Y:S01]  /*5890*/  LOP3.LUT R10, R3, 0x11, RZ, 0xfc, !PT ;  /* 0x00000011030a7812 */ /* 0x000fe200078efcff */
[----:B------:R2:W-:Y:S01]  /*58a0*/  @P5 STG.E.U8 desc[UR18][R8.64], R15 ;  /* 0x0000000f08005986 */ /* 0x0005e2000c101112 */
[----:B------:R-:W-:Y:S02]  /*58b0*/  F2FP.SATFINITE.E5M2.F32.PACK_AB_MERGE_C R21, R21, R20, RZ ;  /* 0x000000141515723e */ /* 0x000fe400048060ff */
[C---:B------:R-:W-:Y:S01]  /*58c0*/  LEA.HI.X.SX32 R5, R11.reuse, R2, 0x1, P3 ;  /* 0x000000020b057211 */ /* 0x040fe200018f0eff */
[----:B------:R-:W-:Y:S01]  /*58d0*/  VIADD R11, R11, UR6 ;  /* 0x000000060b0b7c36 */ /* 0x000fe20008000000 */
[----:B------:R-:W-:Y:S02]  /*58e0*/  ISETP.LT.AND P6, PT, R10, UR11, !P0 ;  /* 0x0000000b0a007c0c */ /* 0x000fe4000c7c1270 */
[----:B------:R-:W-:Y:S01]  /*58f0*/  LOP3.LUT R10, R3, 0x14, RZ, 0xfc, !PT ;  /* 0x00000014030a7812 */ /* 0x000fe200078efcff */
[----:B------:R3:W-:Y:S01]  /*5900*/  @P2 STG.E.U8 desc[UR18][R4.64], R21 ;  /* 0x0000001504002986 */ /* 0x0007e2000c101112 */
[C---:B0-----:R-:W-:Y:S01]  /*5910*/  IADD3 R6, P2, PT, R11.reuse, R0, RZ ;  /* 0x000000000b067210 */ /* 0x041fe20007f5e0ff */
[----:B------:R-:W-:Y:S01]  /*5920*/  VIADD R13, R11, UR6 ;  /* 0x000000060b0d7c36 */ /* 0x000fe20008000000 */
[----:B------:R-:W-:-:S02]  /*5930*/  ISETP.LT.AND P3, PT, R10, UR11, !P0 ;  /* 0x0000000b0a007c0c */ /* 0x000fc4000c761270 */
[----:B------:R-:W-:Y:S02]  /*5940*/  PRMT R10, R21, 0x9910, RZ ;  /* 0x00009910150a7816 */ /* 0x000fe400000000ff */
[----:B------:R-:W-:Y:S02]  /*5950*/  LEA.HI.X.SX32 R7, R11, R2, 0x1, P2 ;  /* 0x000000020b077211 */ /* 0x000fe400010f0eff */
[----:B--2---:R-:W-:Y:S02]  /*5960*/  IADD3 R8, P2, PT, R13, R0, RZ ;  /* 0x000000000d087210 */ /* 0x004fe40007f5e0ff */
[----:B------:R-:W-:Y:S02]  /*5970*/  SHF.R.S32.HI R15, RZ, 0x8, R10 ;  /* 0x00000008ff0f7819 */ /* 0x000fe4000001140a */
[----:B------:R-:W-:Y:S02]  /*5980*/  F2FP.SATFINITE.E5M2.F32.PACK_AB_MERGE_C R23, R23, R22, RZ ;  /* 0x000000161717723e */ /* 0x000fe400048060ff */
[C---:B------:R-:W-:Y:S01]  /*5990*/  LEA.HI.X.SX32 R9, R13.reuse, R2, 0x1, P2 ;  /* 0x000000020d097211 */ /* 0x040fe200010f0eff */
[----:B------:R-:W-:Y:S01]  /*59a0*/  VIADD R13, R13, UR6 ;  /* 0x000000060d0d7c36 */ /* 0x000fe20008000000 */
[C---:B------:R-:W-:Y:S01]  /*59b0*/  LOP3.LUT R11, R3.reuse, 0x15, RZ, 0xfc, !PT ;  /* 0x00000015030b7812 */ /* 0x040fe200078efcff */
[----:B------:R0:W-:Y:S01]  /*59c0*/  @P6 STG.E.U8 desc[UR18][R6.64], R15 ;  /* 0x0000000f06006986 */ /* 0x0001e2000c101112 */
[----:B------:R-:W-:-:S02]  /*59d0*/  LOP3.LUT R12, R3, 0x13, RZ, 0xfc, !PT ;  /* 0x00000013030c7812 */ /* 0x000fc400078efcff */
[----:B------:R-:W-:Y:S01]  /*59e0*/  LOP3.LUT R10, R3, 0x16, RZ, 0xfc, !PT ;  /* 0x00000016030a7812 */ /* 0x000fe200078efcff */
[----:B------:R2:W-:Y:S01]  /*59f0*/  @P4 STG.E.U8 desc[UR18][R8.64], R23 ;  /* 0x0000001708004986 */ /* 0x0005e2000c101112 */
[----:B------:R-:W-:Y:S01]  /*5a00*/  ISETP.LT.AND P6, PT, R11, UR11, !P0 ;  /* 0x0000000b0b007c0c */ /* 0x000fe2000c7c1270 */
[C---:B------:R-:W-:Y:S01]  /*5a10*/  VIADD R11, R13.reuse, UR6 ;  /* 0x000000060d0b7c36 */ /* 0x040fe20008000000 */
[----:B------:R-:W-:Y:S02]  /*5a20*/  ISETP.LT.AND P5, PT, R12, UR11, !P0 ;  /* 0x0000000b0c007c0c */ /* 0x000fe4000c7a1270 */
[----:B---3--:R-:W-:Y:S02]  /*5a30*/  IADD3 R4, P4, PT, R13, R0, RZ ;  /* 0x000000000d047210 */ /* 0x008fe40007f9e0ff */
[----:B------:R-:W-:Y:S02]  /*5a40*/  ISETP.LT.AND P2, PT, R10, UR11, !P0 ;  /* 0x0000000b0a007c0c */ /* 0x000fe4000c741270 */
[----:B------:R-:W-:-:S02]  /*5a50*/  PRMT R10, R23, 0x9910, RZ ;  /* 0x00009910170a7816 */ /* 0x000fc400000000ff */
[----:B------:R-:W-:Y:S02]  /*5a60*/  LEA.HI.X.SX32 R5, R13, R2, 0x1, P4 ;  /* 0x000000020d057211 */ /* 0x000fe400020f0eff */
[----:B0-----:R-:W-:Y:S02]  /*5a70*/  IADD3 R6, P4, PT, R11, R0, RZ ;  /* 0x000000000b067210 */ /* 0x001fe40007f9e0ff */
[----:B------:R-:W-:Y:S02]  /*5a80*/  SHF.R.S32.HI R15, RZ, 0x8, R10 ;  /* 0x00000008ff0f7819 */ /* 0x000fe4000001140a */
[----:B------:R-:W-:Y:S02]  /*5a90*/  F2FP.SATFINITE.E5M2.F32.PACK_AB_MERGE_C R25, R25, R24, RZ ;  /* 0x000000181919723e */ /* 0x000fe400048060ff */
[C---:B------:R-:W-:Y:S01]  /*5aa0*/  LEA.HI.X.SX32 R7, R11.reuse, R2, 0x1, P4 ;  /* 0x000000020b077211 */ /* 0x040fe200020f0eff */
[----:B------:R-:W-:Y:S01]  /*5ab0*/  VIADD R11, R11, UR6 ;  /* 0x000000060b0b7c36 */ /* 0x000fe20008000000 */
[----:B------:R0:W-:Y:S01]  /*5ac0*/  @P5 STG.E.U8 desc[UR18][R4.64], R15 ;  /* 0x0000000f04005986 */ /* 0x0001e2000c101112 */
[----:B------:R-:W-:-:S02]  /*5ad0*/  LOP3.LUT R10, R3, 0x18, RZ, 0xfc, !PT ;  /* 0x00000018030a7812 */ /* 0x000fc400078efcff */
[C---:B------:R-:W-:Y:S01]  /*5ae0*/  VIADD R13, R11.reuse, UR6 ;  /* 0x000000060b0d7c36 */ /* 0x040fe20008000000 */
[----:B------:R3:W-:Y:S01]  /*5af0*/  @P3 STG.E.U8 desc[UR18][R6.64], R25 ;  /* 0x0000001906003986 */ /* 0x0007e2000c101112 */
[----:B--2---:R-:W-:Y:S02]  /*5b00*/  IADD3 R8, P3, PT, R11, R0, RZ ;  /* 0x000000000b087210 */ /* 0x004fe40007f7e0ff */
[----:B------:R-:W-:Y:S02]  /*5b10*/  ISETP.LT.AND P4, PT, R10, UR11, !P0 ;  /* 0x0000000b0a007c0c */ /* 0x000fe4000c781270 */
[----:B------:R-:W-:Y:S02]  /*5b20*/  PRMT R10, R25, 0x9910, RZ ;  /* 0x00009910190a7816 */ /* 0x000fe400000000ff */
[----:B------:R-:W-:Y:S02]  /*5b30*/  LEA.HI.X.SX32 R9, R11, R2, 0x1, P3 ;  /* 0x000000020b097211 */ /* 0x000fe400018f0eff */
[----:B0-----:R-:W-:-:S02]  /*5b40*/  IADD3 R4, P3, PT, R13, R0, RZ ;  /* 0x000000000d047210 */ /* 0x001fc40007f7e0ff */
[----:B------:R-:W-:Y:S02]  /*5b50*/  SHF.R.S32.HI R15, RZ, 0x8, R10 ;  /* 0x00000008ff0f7819 */ /* 0x000fe4000001140a */
[----:B------:R-:W-:Y:S02]  /*5b60*/  F2FP.SATFINITE.E5M2.F32.PACK_AB_MERGE_C R27, R27, R26, RZ ;  /* 0x0000001a1b1b723e */ /* 0x000fe400048060ff */
[C---:B------:R-:W-:Y:S01]  /*5b70*/  LEA.HI.X.SX32 R5, R13.reuse, R2, 0x1, P3 ;  /* 0x000000020d057211 */ /* 0x040fe200018f0eff */
[----:B------:R-:W-:Y:S01]  /*5b80*/  VIADD R13, R13, UR6 ;  /* 0x000000060d0d7c36 */ /* 0x000fe20008000000 */
[C---:B------:R-:W-:Y:S01]  /*5b90*/  LOP3.LUT R11, R3.reuse, 0x19, RZ, 0xfc, !PT ;  /* 0x00000019030b7812 */ /* 0x040fe200078efcff */
[----:B------:R0:W-:Y:S01]  /*5ba0*/  @P6 STG.E.U8 desc[UR18][R8.64], R15 ;  /* 0x0000000f08006986 */ /* 0x0001e2000c101112 */
[C---:B------:R-:W-:Y:S02]  /*5bb0*/  LOP3.LUT R12, R3.reuse, 0x17, RZ, 0xfc, !PT ;  /* 0x00000017030c7812 */ /* 0x040fe400078efcff */
[----:B------:R-:W-:Y:S01]  /*5bc0*/  LOP3.LUT R10, R3, 0x1a, RZ, 0xfc, !PT ;  /* 0x0000001a030a7812 */ /* 0x000fe200078efcff */
[----:B------:R2:W-:Y:S01]  /*5bd0*/  @P2 STG.E.U8 desc[UR18][R4.64], R27 ;  /* 0x0000001b04002986 */ /* 0x0005e2000c101112 */
[----:B------:R-:W-:Y:S01]  /*5be0*/  ISETP.LT.AND P6, PT, R11, UR11, !P0 ;  /* 0x0000000b0b007c0c */ /* 0x000fe2000c7c1270 */
[----:B------:R-:W-:Y:S01]  /*5bf0*/  VIADD R11, R13, UR6 ;  /* 0x000000060d0b7c36 */ /* 0x000fe20008000000 */
[----:B------:R-:W-:-:S02]  /*5c00*/  ISETP.LT.AND P5, PT, R12, UR11, !P0 ;  /* 0x0000000b0c007c0c */ /* 0x000fc4000c7a1270 */
[----:B---3--:R-:W-:Y:S02]  /*5c10*/  IADD3 R6, P2, PT, R13, R0, RZ ;  /* 0x000000000d067210 */ /* 0x008fe40007f5e0ff */
[----:B------:R-:W-:Y:S02]  /*5c20*/  ISETP.LT.AND P3, PT, R10, UR11, !P0 ;  /* 0x0000000b0a007c0c */ /* 0x000fe4000c761270 */
[----:B------:R-:W-:Y:S02]  /*5c30*/  PRMT R10, R27, 0x9910, RZ ;  /* 0x000099101b0a7816 */ /* 0x000fe400000000ff */
[----:B------:R-:W-:Y:S02]  /*5c40*/  LEA.HI.X.SX32 R7, R13, R2, 0x1, P2 ;  /* 0x000000020d077211 */ /* 0x000fe400010f0eff */
[----:B0-----:R-:W-:Y:S02]  /*5c50*/  IADD3 R8, P2, PT, R11, R0, RZ ;  /* 0x000000000b087210 */ /* 0x001fe40007f5e0ff */
[----:B------:R-:W-:-:S02]  /*5c60*/  SHF.R.S32.HI R15, RZ, 0x8, R10 ;  /* 0x00000008ff0f7819 */ /* 0x000fc4000001140a */
[----:B------:R-:W-:Y:S02]  /*5c70*/  F2FP.SATFINITE.E5M2.F32.PACK_AB_MERGE_C R29, R29, R28, RZ ;  /* 0x0000001c1d1d723e */ /* 0x000fe400048060ff */
[C---:B------:R-:W-:Y:S01]  /*5c80*/  LEA.HI.X.SX32 R9, R11.reuse, R2, 0x1, P2 ;  /* 0x000000020b097211 */ /* 0x040fe200010f0eff */
[----:B------:R-:W-:Y:S01]  /*5c90*/  VIADD R11, R11, UR6 ;  /* 0x000000060b0b7c36 */ /* 0x000fe20008000000 */
[----:B------:R0:W-:Y:S01]  /*5ca0*/  @P5 STG.E.U8 desc[UR18][R6.64], R15 ;  /* 0x0000000f06005986 */ /* 0x0001e2000c101112 */
[----:B------:R-:W-:Y:S02]  /*5cb0*/  LOP3.LUT R10, R3, 0x1c, RZ, 0xfc, !PT ;  /* 0x0000001c030a7812 */ /* 0x000fe400078efcff */
[C---:B------:R-:W-:Y:S01]  /*5cc0*/  VIADD R13, R11.reuse, UR6 ;  /* 0x000000060b0d7c36 */ /* 0x040fe20008000000 */
[----:B------:R3:W-:Y:S01]  /*5cd0*/  @P4 STG.E.U8 desc[UR18][R8.64], R29 ;  /* 0x0000001d08004986 */ /* 0x0007e2000c101112 */
[----:B--2---:R-:W-:Y:S02]  /*5ce0*/  IADD3 R4, P4, PT, R11, R0, RZ ;  /* 0x000000000b047210 */ /* 0x004fe40007f9e0ff */
[----:B------:R-:W-:-:S02]  /*5cf0*/  ISETP.LT.AND P2, PT, R10, UR11, !P0 ;  /* 0x0000000b0a007c0c */ /* 0x000fc4000c741270 */
[----:B------:R-:W-:Y:S02]  /*5d00*/  PRMT R10, R29, 0x9910, RZ ;  /* 0x000099101d0a7816 */ /* 0x000fe400000000ff */
[----:B------:R-:W-:Y:S02]  /*5d10*/  LEA.HI.X.SX32 R5, R11, R2, 0x1, P4 ;  /* 0x000000020b057211 */ /* 0x000fe400020f0eff */
[----:B0-----:R-:W-:Y:S02]  /*5d20*/  IADD3 R6, P4, PT, R13, R0, RZ ;  /* 0x000000000d067210 */ /* 0x001fe40007f9e0ff */
        /* <DEDUP_REMOVED lines=232> */
[----:B------:R-:W-:Y:S02]  /*6bb0*/  PRMT R17, R61, 0x9910, RZ ;  /* 0x000099103d117816 */ /* 0x000fe400000000ff */
[C---:B------:R-:W-:Y:S01]  /*6bc0*/  VIADD R13, R11.reuse, UR6 ;  /* 0x000000060b0d7c36 */ /* 0x040fe20008000000 */
[----:B------:R3:W-:Y:S01]  /*6bd0*/  @P3 STG.E.U8 desc[UR18][R6.64], R61 ;  /* 0x0000003d06003986 */ /* 0x0007e2000c101112 */
[----:B--2---:R-:W-:Y:S02]  /*6be0*/  IADD3 R8, P3, PT, R11, R0, RZ ;  /* 0x000000000b087210 */ /* 0x004fe40007f7e0ff */
[----:B------:R-:W-:-:S02]  /*6bf0*/  SHF.R.S32.HI R17, RZ, 0x8, R17 ;  /* 0x00000008ff117819 */ /* 0x000fc40000011411 */
[----:B------:R-:W-:Y:S01]  /*6c00*/  LEA.HI.X.SX32 R9, R11, R2, 0x1, P3 ;  /* 0x000000020b097211 */ /* 0x000fe200018f0eff */
[----:B------:R-:W-:Y:S01]  /*6c10*/  VIADD R11, R13, UR6 ;  /* 0x000000060d0b7c36 */ /* 0x000fe20008000000 */
[----:B------:R-:W-:Y:S02]  /*6c20*/  LOP3.LUT R10, R3, 0x3c, RZ, 0xfc, !PT ;  /* 0x0000003c030a7812 */ /* 0x000fe400078efcff */
[----:B0-----:R-:W-:Y:S01]  /*6c30*/  IADD3 R4, P3, PT, R13, R0, RZ ;  /* 0x000000000d047210 */ /* 0x001fe20007f7e0ff */
[----:B------:R0:W-:Y:S01]  /*6c40*/  @P6 STG.E.U8 desc[UR18][R8.64], R17 ;  /* 0x0000001108006986 */ /* 0x0001e2000c101112 */
[----:B------:R-:W-:Y:S02]  /*6c50*/  LOP3.LUT R12, R3, 0x3b, RZ, 0xfc, !PT ;  /* 0x0000003b030c7812 */ /* 0x000fe400078efcff */
[----:B------:R-:W-:Y:S02]  /*6c60*/  ISETP.LT.AND P4, PT, R10, UR11, !P0 ;  /* 0x0000000b0a007c0c */ /* 0x000fe4000c781270 */
[----:B------:R-:W-:Y:S01]  /*6c70*/  LEA.HI.X.SX32 R5, R13, R2, 0x1, P3 ;  /* 0x000000020d057211 */ /* 0x000fe200018f0eff */
[----:B------:R-:W-:Y:S01]  /*6c80*/  VIADD R13, R11, UR6 ;  /* 0x000000060b0d7c36 */ /* 0x000fe20008000000 */
[----:B------:R-:W-:-:S02]  /*6c90*/  LOP3.LUT R10, R3, 0x3d, RZ, 0xfc, !PT ;  /* 0x0000003d030a7812 */ /* 0x000fc400078efcff */
[----:B---3--:R-:W-:Y:S01]  /*6ca0*/  IADD3 R6, P6, PT, R11, R0, RZ ;  /* 0x000000000b067210 */ /* 0x008fe20007fde0ff */
[----:B------:R-:W-:Y:S01]  /*6cb0*/  VIADD R15, R13, UR6 ;  /* 0x000000060d0f7c36 */ /* 0x000fe20008000000 */
[----:B------:R-:W-:Y:S02]  /*6cc0*/  F2FP.SATFINITE.E5M2.F32.PACK_AB_MERGE_C R63, R63, R62, RZ ;  /* 0x0000003e3f3f723e */ /* 0x000fe400048060ff */
[----:B------:R-:W-:Y:S02]  /*6cd0*/  ISETP.LT.AND P5, PT, R12, UR11, !P0 ;  /* 0x0000000b0c007c0c */ /* 0x000fe4000c7a1270 */
[----:B------:R-:W-:Y:S01]  /*6ce0*/  ISETP.LT.AND P3, PT, R10, UR11, !P0 ;  /* 0x0000000b0a007c0c */ /* 0x000fe2000c761270 */
[----:B------:R2:W-:Y:S01]  /*6cf0*/  @P2 STG.E.U8 desc[UR18][R4.64], R63 ;  /* 0x0000003f04002986 */ /* 0x0005e2000c101112 */
[----:B------:R-:W-:Y:S02]  /*6d00*/  LOP3.LUT R12, R3, 0x3e, RZ, 0xfc, !PT ;  /* 0x0000003e030c7812 */ /* 0x000fe400078efcff */
[----:B------:R-:W-:-:S02]  /*6d10*/  LEA.HI.X.SX32 R7, R11, R2, 0x1, P6 ;  /* 0x000000020b077211 */ /* 0x000fc400030f0eff */
[----:B------:R-:W-:Y:S02]  /*6d20*/  IADD3 R10, P6, PT, R13, R0, RZ ;  /* 0x000000000d0a7210 */ /* 0x000fe40007fde0ff */
[----:B------:R-:W-:Y:S02]  /*6d30*/  ISETP.LT.AND P2, PT, R12, UR11, !P0 ;  /* 0x0000000b0c007c0c */ /* 0x000fe4000c741270 */
[----:B------:R-:W-:Y:S01]  /*6d40*/  LOP3.LUT R12, R3, 0x3f, RZ, 0xfc, !PT ;  /* 0x0000003f030c7812 */ /* 0x000fe200078efcff */
[----:B------:R-:W-:Y:S01]  /*6d50*/  VIADD R3, R15, UR6 ;  /* 0x000000060f037c36 */ /* 0x000fe20008000000 */
[----:B------:R-:W-:Y:S02]  /*6d60*/  LEA.HI.X.SX32 R11, R13, R2, 0x1, P6 ;  /* 0x000000020d0b7211 */ /* 0x000fe400030f0eff */
[----:B0-----:R-:W-:Y:S01]  /*6d70*/  IADD3 R8, P6, PT, R15, R0, RZ ;  /* 0x000000000f087210 */ /* 0x001fe20007fde0ff */
[----:B------:R-:W-:Y:S01]  /*6d80*/  VIADD R13, R3, UR6 ;  /* 0x00000006030d7c36 */ /* 0x000fe20008000000 */
[----:B------:R-:W-:-:S02]  /*6d90*/  F2FP.SATFINITE.E5M2.F32.PACK_AB_MERGE_C R65, R65, R64, RZ ;  /* 0x000000404141723e */ /* 0x000fc400048060ff */
[----:B------:R-:W-:Y:S02]  /*6da0*/  LEA.HI.X.SX32 R9, R15, R2, 0x1, P6 ;  /* 0x000000020f097211 */ /* 0x000fe400030f0eff */
[----:B--2---:R-:W-:Y:S02]  /*6db0*/  IADD3 R4, P6, PT, R3, R0, RZ ;  /* 0x0000000003047210 */ /* 0x004fe40007fde0ff */
[----:B------:R-:W-:Y:S02]  /*6dc0*/  ISETP.LT.AND P0, PT, R12, UR11, !P0 ;  /* 0x0000000b0c007c0c */ /* 0x000fe4000c701270 */
[----:B------:R-:W-:Y:S02]  /*6dd0*/  PRMT R14, R63, 0x9910, RZ ;  /* 0x000099103f0e7816 */ /* 0x000fe400000000ff */
[----:B------:R-:W-:Y:S02]  /*6de0*/  F2FP.SATFINITE.E5M2.F32.PACK_AB_MERGE_C R67, R67, R66, RZ ;  /* 0x000000424343723e */ /* 0x000fe400048060ff */
[----:B------:R-:W-:-:S02]  /*6df0*/  PRMT R15, R65, 0x9910, RZ ;  /* 0x00009910410f7816 */ /* 0x000fc400000000ff */
[----:B------:R-:W-:Y:S02]  /*6e00*/  LEA.HI.X.SX32 R5, R3, R2, 0x1, P6 ;  /* 0x0000000203057211 */ /* 0x000fe400030f0eff */
[----:B------:R-:W-:Y:S02]  /*6e10*/  IADD3 R12, P6, PT, R13, R0, RZ ;  /* 0x000000000d0c7210 */ /* 0x000fe40007fde0ff */
[----:B------:R-:W-:Y:S02]  /*6e20*/  SHF.R.S32.HI R3, RZ, 0x8, R14 ;  /* 0x00000008ff037819 */ /* 0x000fe4000001140e */
[----:B------:R-:W-:Y:S02]  /*6e30*/  PRMT R17, R67, 0x9910, RZ ;  /* 0x0000991043117816 */ /* 0x000fe400000000ff */
[----:B------:R-:W-:Y:S01]  /*6e40*/  SHF.R.S32.HI R15, RZ, 0x8, R15 ;  /* 0x00000008ff0f7819 */ /* 0x000fe2000001140f */
[----:B------:R0:W-:Y:S01]  /*6e50*/  @P5 STG.E.U8 desc[UR18][R6.64], R3 ;  /* 0x0000000306005986 */ /* 0x0001e2000c101112 */
[----:B------:R-:W-:-:S02]  /*6e60*/  LEA.HI.X.SX32 R13, R13, R2, 0x1, P6 ;  /* 0x000000020d0d7211 */ /* 0x000fc400030f0eff */
[----:B------:R-:W-:Y:S01]  /*6e70*/  SHF.R.S32.HI R17, RZ, 0x8, R17 ;  /* 0x00000008ff117819 */ /* 0x000fe20000011411 */
[----:B------:R0:W-:Y:S04]  /*6e80*/  @P4 STG.E.U8 desc[UR18][R10.64], R65 ;  /* 0x000000410a004986 */ /* 0x0001e8000c101112 */
[----:B------:R0:W-:Y:S04]  /*6e90*/  @P3 STG.E.U8 desc[UR18][R8.64], R15 ;  /* 0x0000000f08003986 */ /* 0x0001e8000c101112 */
[----:B------:R0:W-:Y:S04]  /*6ea0*/  @P2 STG.E.U8 desc[UR18][R4.64], R67 ;  /* 0x0000004304002986 */ /* 0x0001e8000c101112 */
[----:B------:R0:W-:Y:S01]  /*6eb0*/  @P0 STG.E.U8 desc[UR18][R12.64], R17 ;  /* 0x000000110c000986 */ /* 0x0001e2000c101112 */
[----:B-1----:R-:W-:Y:S06]  /*6ec0*/  BAR.SYNC.DEFER_BLOCKING 0x0 ;  /* 0x0000000000007b1d */ /* 0x002fec0000010000 */
[----:B------:R-:W-:Y:S05]  /*6ed0*/  @P1 BRA `(.L_x_13) ;  /* 0x0000000000a01947 */ /* 0x000fea0003800000 */
[----:B------:R-:W1:Y:S01]  /*6ee0*/  S2UR UR5, SR_CgaCtaId ;  /* 0x00000000000579c3 */ /* 0x000e620000008800 */
[----:B------:R-:W-:Y:S01]  /*6ef0*/  NOP ;  /* 0x0000000000007918 */ /* 0x000fe20000000000 */
[----:B------:R-:W-:Y:S01]  /*6f00*/  UMOV UR4, 0x50 ;  /* 0x0000005000047882 */ /* 0x000fe20000000000 */
[----:B------:R-:W-:Y:S02]  /*6f10*/  IMAD.U32 R0, RZ, RZ, UR17 ;  /* 0x00000011ff007e24 */ /* 0x000fe4000f8e00ff */
[----:B0-----:R-:W-:Y:S02]  /*6f20*/  IMAD.MOV.U32 R3, RZ, RZ, 0x3 ;  /* 0x00000003ff037424 */ /* 0x001fe400078e00ff */
[----:B------:R-:W-:Y:S01]  /*6f30*/  IMAD.MOV.U32 R7, RZ, RZ, 0x1 ;  /* 0x00000001ff077424 */ /* 0x000fe200078e00ff */
[----:B------:R-:W-:-:S04]  /*6f40*/  LOP3.LUT R0, R0, 0xffff, RZ, 0xc0, !PT ;  /* 0x0000ffff00007812 */ /* 0x000fc800078ec0ff */
[----:B------:R-:W-:-:S05]  /*6f50*/  SHF.R.U32.HI R0, RZ, 0x5, R0 ;  /* 0x00000005ff007819 */ /* 0x000fca0000011600 */
[----:B------:R-:W-:Y:S01]  /*6f60*/  VIADD R2, R0, 0x10 ;  /* 0x0000001000027836 */ /* 0x000fe20000000000 */
[----:B------:R-:W-:Y:S01]  /*6f70*/  SHF.L.U32 R0, R3, R0, RZ ;  /* 0x0000000003007219 */ /* 0x000fe200000006ff */
[----:B-1----:R-:W-:-:S03]  /*6f80*/  ULEA UR6, UR5, UR4, 0x18 ;  /* 0x0000000405067291 */ /* 0x002fc6000f8ec0ff */
[----:B------:R-:W-:-:S04]  /*6f90*/  SHF.L.U32 R3, R7, R2, RZ ;  /* 0x0000000207037219 */ /* 0x000fc800000006ff */
[----:B------:R-:W-:Y:S02]  /*6fa0*/  LOP3.LUT R0, R3, R0, RZ, 0xfc, !PT ;  /* 0x0000000003007212 */ /* 0x000fe400078efcff */
[----:B------:R-:W0:Y:S02]  /*6fb0*/  LDS R5, [UR6] ;  /* 0x00000006ff057984 */ /* 0x000e240008000800 */
[C---:B------:R-:W-:Y:S02]  /*6fc0*/  LOP3.LUT R2, R0.reuse, 0xffff, RZ, 0xc0, !PT ;  /* 0x0000ffff00027812 */ /* 0x040fe400078ec0ff */
[----:B0-----:R-:W-:-:S04]  /*6fd0*/  LOP3.LUT R3, R0, 0xffff, R5, 0x80, !PT ;  /* 0x0000ffff00037812 */ /* 0x001fc800078e8005 */
[----:B------:R-:W-:-:S13]  /*6fe0*/  ISETP.NE.AND P0, PT, R3, R2, PT ;  /* 0x000000020300720c */ /* 0x000fda0003f05270 */
[----:B------:R-:W-:Y:S05]  /*6ff0*/  @P0 BRA `(.L_x_14) ;  /* 0x0000000000500947 */ /* 0x000fea0003800000 */
[----:B------:R-:W-:Y:S02]  /*7000*/  SHF.R.U32.HI R5, RZ, 0x10, R5 ;  /* 0x00000010ff057819 */ /* 0x000fe40000011605 */
[----:B------:R-:W-:-:S04]  /*7010*/  SHF.R.U32.HI R2, RZ, 0x10, R0 ;  /* 0x00000010ff027819 */ /* 0x000fc80000011600 */
[----:B------:R-:W-:-:S04]  /*7020*/  LOP3.LUT R5, R5, R2, RZ, 0xc0, !PT ;  /* 0x0000000205057212 */ /* 0x000fc800078ec0ff */
[----:B------:R-:W-:-:S13]  /*7030*/  ISETP.NE.AND P0, PT, R5, R2, PT ;  /* 0x000000020500720c */ /* 0x000fda0003f05270 */
[----:B------:R-:W-:Y:S05]  /*7040*/  @P0 BRA `(.L_x_15) ;  /* 0x0000000000300947 */ /* 0x000fea0003800000 */
[----:B------:R-:W-:Y:S01]  /*7050*/  R2UR UR4, R0 ;  /* 0x00000000000472ca */ /* 0x000fe200000e0000 */
[----:B------:R-:W-:Y:S01]  /*7060*/  VOTEU.ANY UR5, UPT, PT ;  /* 0x0000000000057886 */ /* 0x000fe200038e0100 */
[----:B------:R-:W0:Y:S01]  /*7070*/  S2R R0, SR_LANEID ;  /* 0x0000000000007919 */ /* 0x000e220000000000 */
[----:B------:R-:W-:-:S10]  /*7080*/  UFLO.U32 UR5, UR5 ;  /* 0x00000005000572bd */ /* 0x000fd400080e0000 */
[----:B------:R-:W-:-:S06]  /*7090*/  ULOP3.LUT UR4, URZ, UR4, URZ, 0x33, !UPT ;  /* 0x00000004ff047292 */ /* 0x000fcc000f8e33ff */
[----:B------:R-:W-:-:S04]  /*70a0*/  IMAD.U32 R2, RZ, RZ, UR4 ;  /* 0x00000004ff027e24 */ /* 0x000fc8000f8e00ff */
[----:B------:R-:W1:Y:S02]  /*70b0*/  REDUX UR7, R2 ;  /* 0x00000000020773c4 */ /* 0x000e640000000000 */
[----:B------:R2:W-:Y:S01]  /*70c0*/  UTCATOMSWS.AND URZ, UR4 ;  /* 0x0000000400ff79e3 */ /* 0x0005e20008000000 */
[----:B0-----:R-:W-:Y:S01]  /*70d0*/  ISETP.EQ.U32.AND P0, PT, R0, UR5, PT ;  /* 0x0000000500007c0c */ /* 0x001fe2000bf02070 */
[----:B-1----:R-:W-:-:S12]  /*70e0*/  IMAD.U32 R0, RZ, RZ, UR7 ;  /* 0x00000007ff007e24 */ /* 0x002fd8000f8e00ff */
[----:B------:R2:W-:Y:S01]  /*70f0*/  @P0 ATOMS.AND RZ, [UR6], R0 ;  /* 0x00000000ffff098c */ /* 0x0005e2000a800006 */
[----:B------:R-:W-:Y:S05]  /*7100*/  BRA `(.L_x_13) ;  /* 0x0000000000147947 */ /* 0x000fea0003800000 */
.L_x_15:
[----:B------:R-:W-:-:S07]  /*7110*/  MOV R2, 0x7130 ;  /* 0x0000713000027802 */ /* 0x000fce0000000f00 */
[----:B------:R-:W-:Y:S05]  /*7120*/  CALL.REL.NOINC `($__internal_0_$__cuda_sm10x_tcgen05_guardrail_trap_col_being_dealloced_not_returned_by_alloc) ;  /* 0x00000000002c7944 */ /* 0x000fea0003c00000 */
[----:B------:R-:W-:Y:S05]  /*7130*/  BRA `(.L_x_13) ;  /* 0x0000000000087947 */ /* 0x000fea0003800000 */
.L_x_14:
[----:B------:R-:W-:-:S07]  /*7140*/  MOV R2, 0x7160 ;  /* 0x0000716000027802 */ /* 0x000fce0000000f00 */
[----:B------:R-:W-:Y:S05]  /*7150*/  CALL.REL.NOINC `($__internal_2_$__cuda_sm10x_tcgen05_guardrail_trap_unallocated_columns_being_dealloced) ;  /* 0x0000000000387944 */ /* 0x000fea0003c00000 */
.L_x_13:
[----:B------:R-:W-:Y:S01]  /*7160*/  NOP ;  /* 0x0000000000007918 */ /* 0x000fe20000000000 */
[----:B--2---:R-:W-:Y:S05]  /*7170*/  EXIT ;  /* 0x000000000000794d */ /* 0x004fea0003800000 */
.L_x_8:
[----:B------:R-:W0:Y:S02]  /*7180*/  SYNCS.PHASECHK.TRANS64.TRYWAIT P6, [UR13], R122 ;  /* 0x0000007aff0075a7 */ /* 0x000e2400080c110d */
[----:B0-----:R-:W-:Y:S05]  /*7190*/  @!P6 BRA `(.L_x_8) ;  /* 0xfffffffc00f8e947 */ /* 0x001fea000383ffff */
[----:B------:R-:W-:Y:S05]  /*71a0*/  BRA `(.L_x_16) ;  /* 0xffffffcc00747947 */ /* 0x000fea000383ffff */
.L_x_12:
[----:B------:R-:W3:Y:S02]  /*71b0*/  SYNCS.PHASECHK.TRANS64.TRYWAIT P0, [UR13], R4 ;  /* 0x00000004ff0075a7 */ /* 0x000ee4000800110d */
[----:B---3--:R-:W-:Y:S05]  /*71c0*/  @!P0 BRA `(.L_x_12) ;  /* 0xfffffffc00f88947 */ /* 0x008fea000383ffff */
[----:B------:R-:W-:Y:S05]  /*71d0*/  BRA `(.L_x_11) ;  /* 0xffffffdc00807947 */ /* 0x000fea000383ffff */
        .weak           $__internal_0_$__cuda_sm10x_tcgen05_guardrail_trap_col_being_dealloced_not_returned_by_alloc
        .type           $__internal_0_$__cuda_sm10x_tcgen05_guardrail_trap_col_being_dealloced_not_returned_by_alloc,@function
        .size           $__internal_0_$__cuda_sm10x_tcgen05_guardrail_trap_col_being_dealloced_not_returned_by_alloc,($__internal_1_$__cuda_sm10x_tcgen05_guardrail_trap_phase_invalid_during_alloc - $__internal_0_$__cuda_sm10x_tcgen05_guardrail_trap_col_being_dealloced_not_returned_by_alloc)
$__internal_0_$__cuda_sm10x_tcgen05_guardrail_trap_col_being_dealloced_not_returned_by_alloc:
[----:B------:R-:W-:Y:S05]  /*71e0*/  BPT.TRAP 0x1 ;  /* 0x000000040000795c */ /* 0x000fea0000300000 */
[----:B------:R-:W-:-:S04]  /*71f0*/  IMAD.MOV.U32 R3, RZ, RZ, 0x0 ;  /* 0x00000000ff037424 */ /* 0x000fc800078e00ff */
[----:B------:R-:W-:Y:S05]  /*7200*/  RET.REL.NODEC R2 `(matmul_kernel) ;  /* 0xffffff8c027c7950 */ /* 0x000fea0003c3ffff */
        .weak           $__internal_1_$__cuda_sm10x_tcgen05_guardrail_trap_phase_invalid_during_alloc
        .type           $__internal_1_$__cuda_sm10x_tcgen05_guardrail_trap_phase_invalid_during_alloc,@function
        .size           $__internal_1_$__cuda_sm10x_tcgen05_guardrail_trap_phase_invalid_during_alloc,($__internal_2_$__cuda_sm10x_tcgen05_guardrail_trap_unallocated_columns_being_dealloced - $__internal_1_$__cuda_sm10x_tcgen05_guardrail_trap_phase_invalid_during_alloc)
$__internal_1_$__cuda_sm10x_tcgen05_guardrail_trap_phase_invalid_during_alloc:
[----:B------:R-:W-:Y:S05]  /*7210*/  BPT.TRAP 0x1 ;  /* 0x000000040000795c */ /* 0x000fea0000300000 */
[----:B------:R-:W-:-:S04]  /*7220*/  IMAD.MOV.U32 R3, RZ, RZ, 0x0 ;  /* 0x00000000ff037424 */ /* 0x000fc800078e00ff */
[----:B------:R-:W-:Y:S05]  /*7230*/  RET.REL.NODEC R2 `(matmul_kernel) ;  /* 0xffffff8c02707950 */ /* 0x000fea0003c3ffff */
        .weak           $__internal_2_$__cuda_sm10x_tcgen05_guardrail_trap_unallocated_columns_being_dealloced
        .type           $__internal_2_$__cuda_sm10x_tcgen05_guardrail_trap_unallocated_columns_being_dealloced,@function
        .size           $__internal_2_$__cuda_sm10x_tcgen05_guardrail_trap_unallocated_columns_being_dealloced,(.L_x_20 - $__internal_2_$__cuda_sm10x_tcgen05_guardrail_trap_unallocated_columns_being_dealloced)
$__internal_2_$__cuda_sm10x_tcgen05_guardrail_trap_unallocated_columns_being_dealloced:
[----:B------:R-:W-:Y:S05]  /*7240*/  BPT.TRAP 0x1 ;  /* 0x000000040000795c */ /* 0x000fea0000300000 */
[----:B------:R-:W-:-:S04]  /*7250*/  IMAD.MOV.U32 R3, RZ, RZ, 0x0 ;  /* 0x00000000ff037424 */ /* 0x000fc800078e00ff */
[----:B------:R-:W-:Y:S05]  /*7260*/  RET.REL.NODEC R2 `(matmul_kernel) ;  /* 0xffffff8c02647950 */ /* 0x000fea0003c3ffff */
.L_x_17:
[----:B------:R-:W-:-:S00]  /*7270*/  BRA `(.L_x_17) ;  /* 0xfffffffc00fc7947 */ /* 0x000fc0000383ffff */
[----:B------:R-:W-:-:S00]  /*7280*/  NOP ;  /* 0x0000000000007918 */ /* 0x000fc00000000000 */
[----:B------:R-:W-:-:S00]  /*7290*/  NOP ;  /* 0x0000000000007918 */ /* 0x000fc00000000000 */
[----:B------:R-:W-:-:S00]  /*72a0*/  NOP ;  /* 0x0000000000007918 */ /* 0x000fc00000000000 */
[----:B------:R-:W-:-:S00]  /*72b0*/  NOP ;  /* 0x0000000000007918 */ /* 0x000fc00000000000 */
[----:B------:R-:W-:-:S00]  /*72c0*/  NOP ;  /* 0x0000000000007918 */ /* 0x000fc00000000000 */
[----:B------:R-:W-:-:S00]  /*72d0*/  NOP ;  /* 0x0000000000007918 */ /* 0x000fc00000000000 */
[----:B------:R-:W-:-:S00]  /*72e0*/  NOP ;  /* 0x0000000000007918 */ /* 0x000fc00000000000 */
[----:B------:R-:W-:-:S00]  /*72f0*/  NOP ;  /* 0x0000000000007918 */ /* 0x000fc00000000000 */
.L_x_20:


//--------------------- .nv.shared.matmul_kernel  --------------------------
	.section	.nv.shared.matmul_kernel,"aw",@nobits
	.sectionflags	@""
	.align	16
	.zero		1024


//--------------------- .nv.shared.reserved.0     --------------------------
	.section	.nv.shared.reserved.0,"aw",@nobits
	.align	8
	.weak		__nv_reservedSMEM_offset_0_alias
	.size		__nv_reservedSMEM_offset_0_alias, 0, 64
	.other		__nv_reservedSMEM_offset_0_alias,@"STO_CUDA_RESERVED_SHARED STV_DEFAULT"
__nv_reservedSMEM_offset_0_alias:
	.zero		0
.nv.shared.reserved.0:
	.zero		64
	.weak		__nv_reservedSMEM_allocation_phase
	.type		__nv_reservedSMEM_allocation_phase,@object
	.size		__nv_reservedSMEM_allocation_phase,(.L_0 - __nv_reservedSMEM_allocation_phase)
__nv_reservedSMEM_allocation_phase:
	.zero		1
.L_0:
	.zero		7
	.weak		__nv_reservedSMEM_devtool_atexit_pc
	.type		__nv_reservedSMEM_devtool_atexit_pc,@object
	.size		__nv_reservedSMEM_devtool_atexit_pc,(__nv_reservedSMEM_allocation_mask - __nv_reservedSMEM_devtool_atexit_pc)
__nv_reservedSMEM_devtool_atexit_pc:
	.zero		8
	.weak		__nv_reservedSMEM_allocation_mask
	.type		__nv_reservedSMEM_allocation_mask,@object
	.size		__nv_reservedSMEM_allocation_mask,(.L_2 - __nv_reservedSMEM_allocation_mask)
__nv_reservedSMEM_allocation_mask:
	.zero		4
.L_2:


//--------------------- .nv.constant0.matmul_kernel --------------------------
	.section	.nv.constant0.matmul_kernel,"a",@progbits
	.sectionflags	@""
	.align	4
.nv.constant0.matmul_kernel:
	.zero		976


//--------------------- SYMBOLS --------------------------

	.type		.nv.reservedSmem.offset0,@object
	.size		.nv.reservedSmem.offset0,0x4
	.type		.nv.reservedSmem.cap,@object
	.size		.nv.reservedSmem.cap,0x4
